	.target	sm_90a

	.elftype	@"ET_EXEC"


//--------------------- .note.nv.tkinfo           --------------------------
	.section	.note.nv.tkinfo,"",@"SHT_NOTE"
	.sectionflags	@"SHF_NOTE_NV_TKINFO"
	.tkinfo
        /*0018*/ 	.word	0x00000002
        /*0030*/ 	.string	""
        /*0030*/ 	.string	"ptxas"
        /*0030*/ 	.string	"Cuda compilation tools, release 13.0, V13.0.88"
        /*0030*/ 	.string	"Build cuda_13.0.r13.0/compiler.36424714_0"
        /*0030*/ 	.string	"-arch sm_90a -m 64 "



//--------------------- .note.nv.cuinfo           --------------------------
	.section	.note.nv.cuinfo,"",@"SHT_NOTE"
	.sectionflags	@"SHF_NOTE_NV_CUINFO"
        /*0018*/ 	.short	0x0002
        /*001a*/ 	.short	0x005a
        /*001c*/ 	.short	0x0082
	.zero		2


//--------------------- .nv.info                  --------------------------
	.section	.nv.info,"",@"SHT_CUDA_INFO"
	.align	4


	//----- nvinfo : EIATTR_REGCOUNT
	.align		4
        /*0000*/ 	.byte	0x04, 0x2f
        /*0002*/ 	.short	(.L_15 - .L_14)
	.align		4
.L_14:
        /*0004*/ 	.word	index@(_ZN7cutlass13device_kernelINS_4gemm6kernel13GemmUniversalIN4cute5tupleIJiiiiEEENS1_10collective13CollectiveMmaINS1_34MainloopSm90TmaGmmaWarpSpecializedILi12ENS5_IJNS4_1CILi2EEENSA_ILi1EEESC_EEENS1_32KernelTmaWarpSpecializedPingpongEEENS5_IJNSA_ILi64EEENSA_ILi224EEENSA_ILi32EEEEEENS_10bfloat16_tENS5_IJlSC_lEEESK_SL_NS4_8TiledMMAINS4_8MMA_AtomIJNS4_4SM904GMMA27MMA_64x32x16_F32BF16BF16_SSILNSP_5MajorE0ELSR_0ELNSP_7ScaleInE1ELSS_1EEEEEENS4_6LayoutINS5_IJSC_SC_SC_EEENS5_IJNSA_ILi0EEESX_SX_EEEEENS5_IJNS4_10UnderscoreES10_S10_EEEEENS4_13SM90_TMA_LOADENS4_14ComposedLayoutINS4_7SwizzleILi2ELi4ELi3EEENS4_18smem_ptr_flag_bitsILi16EEENSV_INS5_IJNSA_ILi8EEESI_EEENS5_IJSI_SC_EEEEEEEvNS4_8identityENS4_23SM90_TMA_LOAD_MULTICASTES1D_vS1E_EENS_8epilogue10collective6detail29Sm90TmaWarpSpecializedAdapterINS1I_15DefaultEpilogueISK_SL_SL_NS1H_6thread17LinearCombinationISK_Li1EffLNS1M_9ScaleType4KindE0ELNS_15FloatRoundStyleE2ESK_EENS1_15EpilogueDefaultEEEEEvvEEEEvNT_6ParamsE)
        /*0008*/ 	.word	0x000000a8


	//----- nvinfo : EIATTR_FRAME_SIZE
	.align		4
.L_15:
        /*000c*/ 	.byte	0x04, 0x11
        /*000e*/ 	.short	(.L_17 - .L_16)
	.align		4
.L_16:
        /*0010*/ 	.word	index@(_ZN7cutlass13device_kernelINS_4gemm6kernel13GemmUniversalIN4cute5tupleIJiiiiEEENS1_10collective13CollectiveMmaINS1_34MainloopSm90TmaGmmaWarpSpecializedILi12ENS5_IJNS4_1CILi2EEENSA_ILi1EEESC_EEENS1_32KernelTmaWarpSpecializedPingpongEEENS5_IJNSA_ILi64EEENSA_ILi224EEENSA_ILi32EEEEEENS_10bfloat16_tENS5_IJlSC_lEEESK_SL_NS4_8TiledMMAINS4_8MMA_AtomIJNS4_4SM904GMMA27MMA_64x32x16_F32BF16BF16_SSILNSP_5MajorE0ELSR_0ELNSP_7ScaleInE1ELSS_1EEEEEENS4_6LayoutINS5_IJSC_SC_SC_EEENS5_IJNSA_ILi0EEESX_SX_EEEEENS5_IJNS4_10UnderscoreES10_S10_EEEEENS4_13SM90_TMA_LOADENS4_14ComposedLayoutINS4_7SwizzleILi2ELi4ELi3EEENS4_18smem_ptr_flag_bitsILi16EEENSV_INS5_IJNSA_ILi8EEESI_EEENS5_IJSI_SC_EEEEEEEvNS4_8identityENS4_23SM90_TMA_LOAD_MULTICASTES1D_vS1E_EENS_8epilogue10collective6detail29Sm90TmaWarpSpecializedAdapterINS1I_15DefaultEpilogueISK_SL_SL_NS1H_6thread17LinearCombinationISK_Li1EffLNS1M_9ScaleType4KindE0ELNS_15FloatRoundStyleE2ESK_EENS1_15EpilogueDefaultEEEEEvvEEEEvNT_6ParamsE)
        /*0014*/ 	.word	0x00000008


	//----- nvinfo : EIATTR_MIN_STACK_SIZE
	.align		4
.L_17:
        /*0018*/ 	.byte	0x04, 0x12
        /*001a*/ 	.short	(.L_19 - .L_18)
	.align		4
.L_18:
        /*001c*/ 	.word	index@(_ZN7cutlass13device_kernelINS_4gemm6kernel13GemmUniversalIN4cute5tupleIJiiiiEEENS1_10collective13CollectiveMmaINS1_34MainloopSm90TmaGmmaWarpSpecializedILi12ENS5_IJNS4_1CILi2EEENSA_ILi1EEESC_EEENS1_32KernelTmaWarpSpecializedPingpongEEENS5_IJNSA_ILi64EEENSA_ILi224EEENSA_ILi32EEEEEENS_10bfloat16_tENS5_IJlSC_lEEESK_SL_NS4_8TiledMMAINS4_8MMA_AtomIJNS4_4SM904GMMA27MMA_64x32x16_F32BF16BF16_SSILNSP_5MajorE0ELSR_0ELNSP_7ScaleInE1ELSS_1EEEEEENS4_6LayoutINS5_IJSC_SC_SC_EEENS5_IJNSA_ILi0EEESX_SX_EEEEENS5_IJNS4_10UnderscoreES10_S10_EEEEENS4_13SM90_TMA_LOADENS4_14ComposedLayoutINS4_7SwizzleILi2ELi4ELi3EEENS4_18smem_ptr_flag_bitsILi16EEENSV_INS5_IJNSA_ILi8EEESI_EEENS5_IJSI_SC_EEEEEEEvNS4_8identityENS4_23SM90_TMA_LOAD_MULTICASTES1D_vS1E_EENS_8epilogue10collective6detail29Sm90TmaWarpSpecializedAdapterINS1I_15DefaultEpilogueISK_SL_SL_NS1H_6thread17LinearCombinationISK_Li1EffLNS1M_9ScaleType4KindE0ELNS_15FloatRoundStyleE2ESK_EENS1_15EpilogueDefaultEEEEEvvEEEEvNT_6ParamsE)
        /*0020*/ 	.word	0x00000008
.L_19:


//--------------------- .nv.compat                --------------------------
	.section	.nv.compat,"",@"SHT_CUDA_COMPAT_INFO"
	.align	4
        /*0000*/ 	.byte	0x02, 0x09, 0x01, 0x00, 0x02, 0x02, 0x04, 0x00, 0x02, 0x05, 0x05, 0x00, 0x03, 0x07, 0x01, 0x01
        /*0010*/ 	.byte	0x02, 0x03, 0x01, 0x00, 0x02, 0x06, 0x01, 0x00, 0x04, 0x0b, 0x08, 0x00, 0x00, 0x00, 0x00, 0x00
        /*0020*/ 	.byte	0x00, 0x00, 0x00, 0x00


//--------------------- .nv.info._ZN7cutlass13device_kernelINS_4gemm6kernel13GemmUniversalIN4cute5tupleIJiiiiEEENS1_10collective13CollectiveMmaINS1_34MainloopSm90TmaGmmaWarpSpecializedILi12ENS5_IJNS4_1CILi2EEENSA_ILi1EEESC_EEENS1_32KernelTmaWarpSpecializedPingpongEEENS5_IJNSA_ILi64EEENSA_ILi224EEENSA_ILi32EEEEEENS_10bfloat16_tENS5_IJlSC_lEEESK_SL_NS4_8TiledMMAINS4_8MMA_AtomIJNS4_4SM904GMMA27MMA_64x32x16_F32BF16BF16_SSILNSP_5MajorE0ELSR_0ELNSP_7ScaleInE1ELSS_1EEEEEENS4_6LayoutINS5_IJSC_SC_SC_EEENS5_IJNSA_ILi0EEESX_SX_EEEEENS5_IJNS4_10UnderscoreES10_S10_EEEEENS4_13SM90_TMA_LOADENS4_14ComposedLayoutINS4_7SwizzleILi2ELi4ELi3EEENS4_18smem_ptr_flag_bitsILi16EEENSV_INS5_IJNSA_ILi8EEESI_EEENS5_IJSI_SC_EEEEEEEvNS4_8identityENS4_23SM90_TMA_LOAD_MULTICASTES1D_vS1E_EENS_8epilogue10collective6detail29Sm90TmaWarpSpecializedAdapterINS1I_15DefaultEpilogueISK_SL_SL_NS1H_6thread17LinearCombinationISK_Li1EffLNS1M_9ScaleType4KindE0ELNS_15FloatRoundStyleE2ESK_EENS1_15EpilogueDefaultEEEEEvvEEEEvNT_6ParamsE --------------------------
	.section	.nv.info._ZN7cutlass13device_kernelINS_4gemm6kernel13GemmUniversalIN4cute5tupleIJiiiiEEENS1_10collective13CollectiveMmaINS1_34MainloopSm90TmaGmmaWarpSpecializedILi12ENS5_IJNS4_1CILi2EEENSA_ILi1EEESC_EEENS1_32KernelTmaWarpSpecializedPingpongEEENS5_IJNSA_ILi64EEENSA_ILi224EEENSA_ILi32EEEEEENS_10bfloat16_tENS5_IJlSC_lEEESK_SL_NS4_8TiledMMAINS4_8MMA_AtomIJNS4_4SM904GMMA27MMA_64x32x16_F32BF16BF16_SSILNSP_5MajorE0ELSR_0ELNSP_7ScaleInE1ELSS_1EEEEEENS4_6LayoutINS5_IJSC_SC_SC_EEENS5_IJNSA_ILi0EEESX_SX_EEEEENS5_IJNS4_10UnderscoreES10_S10_EEEEENS4_13SM90_TMA_LOADENS4_14ComposedLayoutINS4_7SwizzleILi2ELi4ELi3EEENS4_18smem_ptr_flag_bitsILi16EEENSV_INS5_IJNSA_ILi8EEESI_EEENS5_IJSI_SC_EEEEEEEvNS4_8identityENS4_23SM90_TMA_LOAD_MULTICASTES1D_vS1E_EENS_8epilogue10collective6detail29Sm90TmaWarpSpecializedAdapterINS1I_15DefaultEpilogueISK_SL_SL_NS1H_6thread17LinearCombinationISK_Li1EffLNS1M_9ScaleType4KindE0ELNS_15FloatRoundStyleE2ESK_EENS1_15EpilogueDefaultEEEEEvvEEEEvNT_6ParamsE,"",@"SHT_CUDA_INFO"
	.sectionflags	@""
	.align	4


	//----- nvinfo : EIATTR_CUDA_API_VERSION
	.align		4
        /*0000*/ 	.byte	0x04, 0x37
        /*0002*/ 	.short	(.L_21 - .L_20)
.L_20:
        /*0004*/ 	.word	0x00000082


	//----- nvinfo : EIATTR_KPARAM_INFO
	.align		4
.L_21:
        /*0008*/ 	.byte	0x04, 0x17
        /*000a*/ 	.short	(.L_23 - .L_22)
.L_22:
        /*000c*/ 	.word	0x00000000
        /*0010*/ 	.short	0x0000
        /*0012*/ 	.short	0x0070
        /*0014*/ 	.byte	0x00, 0xf0, 0x01, 0x10


	//----- nvinfo : EIATTR_SPARSE_MMA_MASK
	.align		4
.L_23:
        /*0018*/ 	.byte	0x03, 0x50
        /*001a*/ 	.short	0x0000


	//----- nvinfo : EIATTR_MAXREG_COUNT
	.align		4
        /*001c*/ 	.byte	0x03, 0x1b
        /*001e*/ 	.short	0x00a8


	//----- nvinfo : EIATTR_NUM_BARRIERS
	.align		4
        /*0020*/ 	.byte	0x02, 0x4c
        /*0022*/ 	.byte	0x01
	.zero		1


	//----- nvinfo : EIATTR_EXTERNS
	.align		4
        /*0024*/ 	.byte	0x04, 0x0f
        /*0026*/ 	.short	(.L_25 - .L_24)


	//   ....[0]....
	.align		4
.L_24:
        /*0028*/ 	.word	index@(__assertfail)


	//----- nvinfo : EIATTR_ANNOTATIONS
	.align		4
.L_25:
        /*002c*/ 	.byte	0x04, 0x55
        /*002e*/ 	.short	(.L_27 - .L_26)


	//   ....[0]....
.L_26:
        /*0030*/ 	.word	0x00000001
        /*0034*/ 	.byte	0xe0, 0x0e, 0x00, 0x00, 0x01, 0x00, 0x00, 0x00, 0x00, 0x9f, 0x00, 0x00, 0x01, 0x00, 0x00, 0x00
        /*0044*/ 	.byte	0x70, 0xab, 0x00, 0x00


	//----- nvinfo : EIATTR_MERCURY_ISA_VERSION
	.align		4
.L_27:
        /*0048*/ 	.byte	0x03, 0x5f
        /*004a*/ 	.short	0x0101


	//----- nvinfo : EIATTR_INT_WARP_WIDE_INSTR_OFFSETS
	.align		4
        /*004c*/ 	.byte	0x04, 0x31
        /*004e*/ 	.short	(.L_29 - .L_28)


	//   ....[0]....
.L_28:
        /*0050*/ 	.word	0x00000660


	//   ....[1]....
        /*0054*/ 	.word	0x00000690


	//   ....[2]....
        /*0058*/ 	.word	0x000006d0


	//   ....[3]....
        /*005c*/ 	.word	0x00000800


	//   ....[4]....
        /*0060*/ 	.word	0x00000810


	//   ....[5]....
        /*0064*/ 	.word	0x00000820


	//   ....[6]....
        /*0068*/ 	.word	0x000008c0


	//   ....[7]....
        /*006c*/ 	.word	0x00000900


	//   ....[8]....
        /*0070*/ 	.word	0x00002890


	//----- nvinfo : EIATTR_COOP_GROUP_MASK_REGIDS
	.align		4
.L_29:
        /*0074*/ 	.byte	0x04, 0x29
        /*0076*/ 	.short	(.L_31 - .L_30)


	//   ....[0]....
.L_30:
        /*0078*/ 	.word	0xffffffff


	//   ....[1]....
        /*007c*/ 	.word	0xffffffff


	//   ....[2]....
        /*0080*/ 	.word	0xffffffff


	//   ....[3]....
        /*0084*/ 	.word	0xffffffff


	//   ....[4]....
        /*0088*/ 	.word	0xffffffff


	//   ....[5]....
        /*008c*/ 	.word	0xffffffff


	//   ....[6]....
        /*0090*/ 	.word	0xffffffff


	//----- nvinfo : EIATTR_COOP_GROUP_INSTR_OFFSETS
	.align		4
.L_31:
        /*0094*/ 	.byte	0x04, 0x28
        /*0096*/ 	.short	(.L_33 - .L_32)


	//   ....[0]....
.L_32:
        /*0098*/ 	.word	0x00000070


	//   ....[1]....
        /*009c*/ 	.word	0x00000080


	//   ....[2]....
        /*00a0*/ 	.word	0x00000140


	//   ....[3]....
        /*00a4*/ 	.word	0x00000420


	//   ....[4]....
        /*00a8*/ 	.word	0x00000460


	//   ....[5]....
        /*00ac*/ 	.word	0x00000840


	//   ....[6]....
        /*00b0*/ 	.word	0x00000a80


	//----- nvinfo : EIATTR_REG_RECONFIG
	.align		4
.L_33:
        /*00b4*/ 	.byte	0x01, 0x54
	.zero		2


	//----- nvinfo : EIATTR_SYSCALL_OFFSETS
	.align		4
        /*00b8*/ 	.byte	0x04, 0x46
        /*00ba*/ 	.short	(.L_35 - .L_34)


	//   ....[0]....
.L_34:
        /*00bc*/ 	.word	0x00001910


	//----- nvinfo : EIATTR_MBARRIER_INSTR_OFFSETS
	.align		4
.L_35:
        /*00c0*/ 	.byte	0x04, 0x39
        /*00c2*/ 	.short	(.L_37 - .L_36)


	//   ....[0]....
.L_36:
        /*00c4*/ 	.word	0x00000280
        /*00c8*/ 	.word	0x000000ff
        /*00cc*/ 	.word	0x00000000
        /*00d0*/ 	.short	0x0100
        /*00d2*/ 	.byte	0x08
	.zero		1


	//   ....[1]....
        /*00d4*/ 	.word	0x00000290
        /*00d8*/ 	.word	0x000000ff
        /*00dc*/ 	.word	0x00000060
        /*00e0*/ 	.short	0x0100
        /*00e2*/ 	.byte	0x08
	.zero		1


	//   ....[2]....
        /*00e4*/ 	.word	0x000002a0
        /*00e8*/ 	.word	0x000000ff
        /*00ec*/ 	.word	0x00000008
        /*00f0*/ 	.short	0x0100
        /*00f2*/ 	.byte	0x08
	.zero		1


	//   ....[3]....
        /*00f4*/ 	.word	0x000002b0
        /*00f8*/ 	.word	0x000000ff
        /*00fc*/ 	.word	0x00000068
        /*0100*/ 	.short	0x0100
        /*0102*/ 	.byte	0x08
	.zero		1


	//   ....[4]....
        /*0104*/ 	.word	0x000002c0
        /*0108*/ 	.word	0x000000ff
        /*010c*/ 	.word	0x00000010
        /*0110*/ 	.short	0x0100
        /*0112*/ 	.byte	0x08
	.zero		1


	//   ....[5]....
        /*0114*/ 	.word	0x000002d0
        /*0118*/ 	.word	0x000000ff
        /*011c*/ 	.word	0x00000070
        /*0120*/ 	.short	0x0100
        /*0122*/ 	.byte	0x08
	.zero		1


	//   ....[6]....
        /*0124*/ 	.word	0x000002e0
        /*0128*/ 	.word	0x000000ff
        /*012c*/ 	.word	0x00000018
        /*0130*/ 	.short	0x0100
        /*0132*/ 	.byte	0x08
	.zero		1


	//   ....[7]....
        /*0134*/ 	.word	0x000002f0
        /*0138*/ 	.word	0x000000ff
        /*013c*/ 	.word	0x00000078
        /*0140*/ 	.short	0x0100
        /*0142*/ 	.byte	0x08
	.zero		1


	//   ....[8]....
        /*0144*/ 	.word	0x00000300
        /*0148*/ 	.word	0x000000ff
        /*014c*/ 	.word	0x00000020
        /*0150*/ 	.short	0x0100
        /*0152*/ 	.byte	0x08
	.zero		1


	//   ....[9]....
        /*0154*/ 	.word	0x00000310
        /*0158*/ 	.word	0x000000ff
        /*015c*/ 	.word	0x00000080
        /*0160*/ 	.short	0x0100
        /*0162*/ 	.byte	0x08
	.zero		1


	//   ....[10]....
        /*0164*/ 	.word	0x00000320
        /*0168*/ 	.word	0x000000ff
        /*016c*/ 	.word	0x00000028
        /*0170*/ 	.short	0x0100
        /*0172*/ 	.byte	0x08
	.zero		1


	//   ....[11]....
        /*0174*/ 	.word	0x00000330
        /*0178*/ 	.word	0x000000ff
        /*017c*/ 	.word	0x00000088
        /*0180*/ 	.short	0x0100
        /*0182*/ 	.byte	0x08
	.zero		1


	//   ....[12]....
        /*0184*/ 	.word	0x00000340
        /*0188*/ 	.word	0x000000ff
        /*018c*/ 	.word	0x00000030
        /*0190*/ 	.short	0x0100
        /*0192*/ 	.byte	0x08
	.zero		1


	//   ....[13]....
        /*0194*/ 	.word	0x00000350
        /*0198*/ 	.word	0x000000ff
        /*019c*/ 	.word	0x00000090
        /*01a0*/ 	.short	0x0100
        /*01a2*/ 	.byte	0x08
	.zero		1


	//   ....[14]....
        /*01a4*/ 	.word	0x00000360
        /*01a8*/ 	.word	0x000000ff
        /*01ac*/ 	.word	0x00000038
        /*01b0*/ 	.short	0x0100
        /*01b2*/ 	.byte	0x08
	.zero		1


	//   ....[15]....
        /*01b4*/ 	.word	0x00000370
        /*01b8*/ 	.word	0x000000ff
        /*01bc*/ 	.word	0x00000098
        /*01c0*/ 	.short	0x0100
        /*01c2*/ 	.byte	0x08
	.zero		1


	//   ....[16]....
        /*01c4*/ 	.word	0x00000380
        /*01c8*/ 	.word	0x000000ff
        /*01cc*/ 	.word	0x00000040
        /*01d0*/ 	.short	0x0100
        /*01d2*/ 	.byte	0x08
	.zero		1


	//   ....[17]....
        /*01d4*/ 	.word	0x00000390
        /*01d8*/ 	.word	0x000000ff
        /*01dc*/ 	.word	0x000000a0
        /*01e0*/ 	.short	0x0100
        /*01e2*/ 	.byte	0x08
	.zero		1


	//   ....[18]....
        /*01e4*/ 	.word	0x000003a0
        /*01e8*/ 	.word	0x000000ff
        /*01ec*/ 	.word	0x00000048
        /*01f0*/ 	.short	0x0100
        /*01f2*/ 	.byte	0x08
	.zero		1


	//   ....[19]....
        /*01f4*/ 	.word	0x000003b0
        /*01f8*/ 	.word	0x000000ff
        /*01fc*/ 	.word	0x000000a8
        /*0200*/ 	.short	0x0100
        /*0202*/ 	.byte	0x08
	.zero		1


	//   ....[20]....
        /*0204*/ 	.word	0x000003c0
        /*0208*/ 	.word	0x000000ff
        /*020c*/ 	.word	0x00000050
        /*0210*/ 	.short	0x0100
        /*0212*/ 	.byte	0x08
	.zero		1


	//   ....[21]....
        /*0214*/ 	.word	0x000003d0
        /*0218*/ 	.word	0x000000ff
        /*021c*/ 	.word	0x000000b0
        /*0220*/ 	.short	0x0100
        /*0222*/ 	.byte	0x08
	.zero		1


	//   ....[22]....
        /*0224*/ 	.word	0x000003e0
        /*0228*/ 	.word	0x000000ff
        /*022c*/ 	.word	0x00000058
        /*0230*/ 	.short	0x0100
        /*0232*/ 	.byte	0x08
	.zero		1


	//   ....[23]....
        /*0234*/ 	.word	0x000003f0
        /*0238*/ 	.word	0x000000ff
        /*023c*/ 	.word	0x000000b8
        /*0240*/ 	.short	0x0100
        /*0242*/ 	.byte	0x08
	.zero		1


	//   ....[24]....
        /*0244*/ 	.word	0x00000930
        /*0248*/ 	.word	0x000000ff
        /*024c*/ 	.word	0x000000f0
        /*0250*/ 	.short	0x0100
        /*0252*/ 	.byte	0x08
	.zero		1


	//   ....[25]....
        /*0254*/ 	.word	0x000009c0
        /*0258*/ 	.word	0x000000ff
        /*025c*/ 	.word	0x000000f8
        /*0260*/ 	.short	0x0100
        /*0262*/ 	.byte	0x08
	.zero		1


	//   ....[26]....
        /*0264*/ 	.word	0x00000a00
        /*0268*/ 	.word	0x000000ff
        /*026c*/ 	.word	0x000000d0
        /*0270*/ 	.short	0x0100
        /*0272*/ 	.byte	0x09
	.zero		1


	//   ....[27]....
        /*0274*/ 	.word	0x00000a10
        /*0278*/ 	.word	0x000000ff
        /*027c*/ 	.word	0x000000d8
        /*0280*/ 	.short	0x0100
        /*0282*/ 	.byte	0x09
	.zero		1


	//   ....[28]....
        /*0284*/ 	.word	0x00000a20
        /*0288*/ 	.word	0x000000ff
        /*028c*/ 	.word	0x000000e0
        /*0290*/ 	.short	0x0100
        /*0292*/ 	.byte	0x09
	.zero		1


	//   ....[29]....
        /*0294*/ 	.word	0x00000a30
        /*0298*/ 	.word	0x000000ff
        /*029c*/ 	.word	0x000000e8
        /*02a0*/ 	.short	0x0100
        /*02a2*/ 	.byte	0x09
	.zero		1


	//   ....[30]....
        /*02a4*/ 	.word	0x000017f0
        /*02a8*/ 	.word	0x0000008f
        /*02ac*/ 	.word	0x00000000
        /*02b0*/ 	.short	0x010a
        /*02b2*/ 	.byte	0x2a
	.zero		1


	//   ....[31]....
        /*02b4*/ 	.word	0x00001990
        /*02b8*/ 	.word	0x00000003
        /*02bc*/ 	.word	0x00000000
        /*02c0*/ 	.short	0x010a
        /*02c2*/ 	.byte	0x3f
	.zero		1


	//   ....[32]....
        /*02c4*/ 	.word	0x000019f0
        /*02c8*/ 	.word	0x00000003
        /*02cc*/ 	.word	0x00000000
        /*02d0*/ 	.short	0x010a
        /*02d2*/ 	.byte	0x3f
	.zero		1


	//   ....[33]....
        /*02d4*/ 	.word	0x000020f0
        /*02d8*/ 	.word	0x000000ff
        /*02dc*/ 	.word	0x00000000
        /*02e0*/ 	.short	0x010a
        /*02e2*/ 	.byte	0x07
	.zero		1


	//   ....[34]....
        /*02e4*/ 	.word	0x00002130
        /*02e8*/ 	.word	0x000000ff
        /*02ec*/ 	.word	0x00000000
        /*02f0*/ 	.short	0x010a
        /*02f2*/ 	.byte	0x07
	.zero		1


	//   ....[35]....
        /*02f4*/ 	.word	0x00002730
        /*02f8*/ 	.word	0x00000005
        /*02fc*/ 	.word	0x00000000
        /*0300*/ 	.short	0x0101
        /*0302*/ 	.byte	0x3f
	.zero		1


	//   ....[36]....
        /*0304*/ 	.word	0x00002830
        /*0308*/ 	.word	0x00000090
        /*030c*/ 	.word	0x00000000
        /*0310*/ 	.short	0x0101
        /*0312*/ 	.byte	0x2d
	.zero		1


	//   ....[37]....
        /*0314*/ 	.word	0x00002930
        /*0318*/ 	.word	0x00000003
        /*031c*/ 	.word	0x00000000
        /*0320*/ 	.short	0x0101
        /*0322*/ 	.byte	0x3f
	.zero		1


	//   ....[38]....
        /*0324*/ 	.word	0x000029f0
        /*0328*/ 	.word	0x0000008f
        /*032c*/ 	.word	0x00000010
        /*0330*/ 	.short	0x010a
        /*0332*/ 	.byte	0x2a
	.zero		1


	//   ....[39]....
        /*0334*/ 	.word	0x00009f20
        /*0338*/ 	.word	0x00000092
        /*033c*/ 	.word	0x00000000
        /*0340*/ 	.short	0x0101
        /*0342*/ 	.byte	0x2d
	.zero		1


	//   ....[40]....
        /*0344*/ 	.word	0x0000a8b0
        /*0348*/ 	.word	0x0000000c
        /*034c*/ 	.word	0x00000060
        /*0350*/ 	.short	0x010a
        /*0352*/ 	.byte	0x3f
	.zero		1


	//   ....[41]....
        /*0354*/ 	.word	0x0000ac80
        /*0358*/ 	.word	0x00000005
        /*035c*/ 	.word	0x000000f8
        /*0360*/ 	.short	0x0101
        /*0362*/ 	.byte	0x3f
	.zero		1


	//   ....[42]....
        /*0364*/ 	.word	0x0000b400
        /*0368*/ 	.word	0x00000009
        /*036c*/ 	.word	0x00000000
        /*0370*/ 	.short	0x010a
        /*0372*/ 	.byte	0x3f
	.zero		1


	//   ....[43]....
        /*0374*/ 	.word	0x0000b480
        /*0378*/ 	.word	0x00000008
        /*037c*/ 	.word	0x00000000
        /*0380*/ 	.short	0x010a
        /*0382*/ 	.byte	0x3f
	.zero		1


	//   ....[44]....
        /*0384*/ 	.word	0x0000b510
        /*0388*/ 	.word	0x00000009
        /*038c*/ 	.word	0x00000000
        /*0390*/ 	.short	0x010a
        /*0392*/ 	.byte	0x3f
	.zero		1


	//   ....[45]....
        /*0394*/ 	.word	0x0000b5a0
        /*0398*/ 	.word	0x00000008
        /*039c*/ 	.word	0x00000000
        /*03a0*/ 	.short	0x010a
        /*03a2*/ 	.byte	0x3f
	.zero		1


	//   ....[46]....
        /*03a4*/ 	.word	0x0000b630
        /*03a8*/ 	.word	0x00000009
        /*03ac*/ 	.word	0x00000000
        /*03b0*/ 	.short	0x010a
        /*03b2*/ 	.byte	0x3f
	.zero		1


	//   ....[47]....
        /*03b4*/ 	.word	0x0000b6c0
        /*03b8*/ 	.word	0x00000008
        /*03bc*/ 	.word	0x00000000
        /*03c0*/ 	.short	0x010a
        /*03c2*/ 	.byte	0x3f
	.zero		1


	//   ....[48]....
        /*03c4*/ 	.word	0x0000b750
        /*03c8*/ 	.word	0x00000009
        /*03cc*/ 	.word	0x00000000
        /*03d0*/ 	.short	0x010a
        /*03d2*/ 	.byte	0x3f
	.zero		1


	//   ....[49]....
        /*03d4*/ 	.word	0x0000b7e0
        /*03d8*/ 	.word	0x00000008
        /*03dc*/ 	.word	0x00000000
        /*03e0*/ 	.short	0x010a
        /*03e2*/ 	.byte	0x3f
	.zero		1


	//   ....[50]....
        /*03e4*/ 	.word	0x0000b870
        /*03e8*/ 	.word	0x00000009
        /*03ec*/ 	.word	0x00000000
        /*03f0*/ 	.short	0x010a
        /*03f2*/ 	.byte	0x3f
	.zero		1


	//   ....[51]....
        /*03f4*/ 	.word	0x0000b900
        /*03f8*/ 	.word	0x00000008
        /*03fc*/ 	.word	0x00000000
        /*0400*/ 	.short	0x010a
        /*0402*/ 	.byte	0x3f
	.zero		1


	//   ....[52]....
        /*0404*/ 	.word	0x0000b990
        /*0408*/ 	.word	0x0000000b
        /*040c*/ 	.word	0x00000000
        /*0410*/ 	.short	0x010a
        /*0412*/ 	.byte	0x3f
	.zero		1


	//   ....[53]....
        /*0414*/ 	.word	0x0000ba20
        /*0418*/ 	.word	0x00000003
        /*041c*/ 	.word	0x00000000
        /*0420*/ 	.short	0x010a
        /*0422*/ 	.byte	0x3f
	.zero		1


	//   ....[54]....
        /*0424*/ 	.word	0x0000ba80
        /*0428*/ 	.word	0x00000091
        /*042c*/ 	.word	0x00000000
        /*0430*/ 	.short	0x010a
        /*0432*/ 	.byte	0x3f
	.zero		1


	//   ....[55]....
        /*0434*/ 	.word	0x0000bad0
        /*0438*/ 	.word	0x00000003
        /*043c*/ 	.word	0x00000000
        /*0440*/ 	.short	0x010a
        /*0442*/ 	.byte	0x3f
	.zero		1


	//   ....[56]....
        /*0444*/ 	.word	0x0000bb30
        /*0448*/ 	.word	0x00000005
        /*044c*/ 	.word	0x00000000
        /*0450*/ 	.short	0x010a
        /*0452*/ 	.byte	0x3f
	.zero		1


	//   ....[57]....
        /*0454*/ 	.word	0x0000bb80
        /*0458*/ 	.word	0x00000091
        /*045c*/ 	.word	0x00000010
        /*0460*/ 	.short	0x010a
        /*0462*/ 	.byte	0x3f
	.zero		1


	//   ....[58]....
        /*0464*/ 	.word	0x0000bc50
        /*0468*/ 	.word	0x0000000c
        /*046c*/ 	.word	0x00000060
        /*0470*/ 	.short	0x010a
        /*0472*/ 	.byte	0x3f
	.zero		1


	//   ....[59]....
        /*0474*/ 	.word	0x0000bd20
        /*0478*/ 	.word	0x00000009
        /*047c*/ 	.word	0x00000000
        /*0480*/ 	.short	0x010a
        /*0482*/ 	.byte	0x3f
	.zero		1


	//   ....[60]....
        /*0484*/ 	.word	0x0000bd70
        /*0488*/ 	.word	0x00000008
        /*048c*/ 	.word	0x00000000
        /*0490*/ 	.short	0x010a
        /*0492*/ 	.byte	0x3f
	.zero		1


	//   ....[61]....
        /*0494*/ 	.word	0x0000bdc0
        /*0498*/ 	.word	0x00000009
        /*049c*/ 	.word	0x00000000
        /*04a0*/ 	.short	0x010a
        /*04a2*/ 	.byte	0x3f
	.zero		1


	//   ....[62]....
        /*04a4*/ 	.word	0x0000be10
        /*04a8*/ 	.word	0x00000008
        /*04ac*/ 	.word	0x00000000
        /*04b0*/ 	.short	0x010a
        /*04b2*/ 	.byte	0x3f
	.zero		1


	//   ....[63]....
        /*04b4*/ 	.word	0x0000be60
        /*04b8*/ 	.word	0x00000009
        /*04bc*/ 	.word	0x00000000
        /*04c0*/ 	.short	0x010a
        /*04c2*/ 	.byte	0x3f
	.zero		1


	//   ....[64]....
        /*04c4*/ 	.word	0x0000beb0
        /*04c8*/ 	.word	0x00000008
        /*04cc*/ 	.word	0x00000000
        /*04d0*/ 	.short	0x010a
        /*04d2*/ 	.byte	0x3f
	.zero		1


	//   ....[65]....
        /*04d4*/ 	.word	0x0000bf00
        /*04d8*/ 	.word	0x00000009
        /*04dc*/ 	.word	0x00000000
        /*04e0*/ 	.short	0x010a
        /*04e2*/ 	.byte	0x3f
	.zero		1


	//   ....[66]....
        /*04e4*/ 	.word	0x0000bf50
        /*04e8*/ 	.word	0x00000008
        /*04ec*/ 	.word	0x00000000
        /*04f0*/ 	.short	0x010a
        /*04f2*/ 	.byte	0x3f
	.zero		1


	//   ....[67]....
        /*04f4*/ 	.word	0x0000bfa0
        /*04f8*/ 	.word	0x00000009
        /*04fc*/ 	.word	0x00000000
        /*0500*/ 	.short	0x010a
        /*0502*/ 	.byte	0x3f
	.zero		1


	//   ....[68]....
        /*0504*/ 	.word	0x0000bff0
        /*0508*/ 	.word	0x00000008
        /*050c*/ 	.word	0x00000000
        /*0510*/ 	.short	0x010a
        /*0512*/ 	.byte	0x3f
	.zero		1


	//   ....[69]....
        /*0514*/ 	.word	0x0000c040
        /*0518*/ 	.word	0x0000000b
        /*051c*/ 	.word	0x00000000
        /*0520*/ 	.short	0x010a
        /*0522*/ 	.byte	0x3f
	.zero		1


	//----- nvinfo : EIATTR_NUM_MBARRIERS
	.align		4
.L_37:
        /*0524*/ 	.byte	0x03, 0x38
        /*0526*/ 	.short	0x001e


	//----- nvinfo : EIATTR_EXIT_INSTR_OFFSETS
	.align		4
        /*0528*/ 	.byte	0x04, 0x1c
        /*052a*/ 	.short	(.L_39 - .L_38)


	//   ....[0]....
.L_38:
        /*052c*/ 	.word	0x00001520


	//   ....[1]....
        /*0530*/ 	.word	0x00001580


	//   ....[2]....
        /*0534*/ 	.word	0x0000a5b0


	//   ....[3]....
        /*0538*/ 	.word	0x0000a5e0


	//   ....[4]....
        /*053c*/ 	.word	0x0000ba70


	//----- nvinfo : EIATTR_MAX_THREADS
	.align		4
.L_39:
        /*0540*/ 	.byte	0x04, 0x05
        /*0542*/ 	.short	(.L_41 - .L_40)
.L_40:
        /*0544*/ 	.word	0x00000180
        /*0548*/ 	.word	0x00000001
        /*054c*/ 	.word	0x00000001


	//----- nvinfo : EIATTR_CRS_STACK_SIZE
	.align		4
.L_41:
        /*0550*/ 	.byte	0x04, 0x1e
        /*0552*/ 	.short	(.L_43 - .L_42)
.L_42:
        /*0554*/ 	.word	0x00000000


	//----- nvinfo : EIATTR_CBANK_PARAM_SIZE
	.align		4
.L_43:
        /*0558*/ 	.byte	0x03, 0x19
        /*055a*/ 	.short	0x0470


	//----- nvinfo : EIATTR_PARAM_CBANK
	.align		4
        /*055c*/ 	.byte	0x04, 0x0a
        /*055e*/ 	.short	(.L_45 - .L_44)
	.align		4
.L_44:
        /*0560*/ 	.word	index@(.nv.constant0._ZN7cutlass13device_kernelINS_4gemm6kernel13GemmUniversalIN4cute5tupleIJiiiiEEENS1_10collective13CollectiveMmaINS1_34MainloopSm90TmaGmmaWarpSpecializedILi12ENS5_IJNS4_1CILi2EEENSA_ILi1EEESC_EEENS1_32KernelTmaWarpSpecializedPingpongEEENS5_IJNSA_ILi64EEENSA_ILi224EEENSA_ILi32EEEEEENS_10bfloat16_tENS5_IJlSC_lEEESK_SL_NS4_8TiledMMAINS4_8MMA_AtomIJNS4_4SM904GMMA27MMA_64x32x16_F32BF16BF16_SSILNSP_5MajorE0ELSR_0ELNSP_7ScaleInE1ELSS_1EEEEEENS4_6LayoutINS5_IJSC_SC_SC_EEENS5_IJNSA_ILi0EEESX_SX_EEEEENS5_IJNS4_10UnderscoreES10_S10_EEEEENS4_13SM90_TMA_LOADENS4_14ComposedLayoutINS4_7SwizzleILi2ELi4ELi3EEENS4_18smem_ptr_flag_bitsILi16EEENSV_INS5_IJNSA_ILi8EEESI_EEENS5_IJSI_SC_EEEEEEEvNS4_8identityENS4_23SM90_TMA_LOAD_MULTICASTES1D_vS1E_EENS_8epilogue10collective6detail29Sm90TmaWarpSpecializedAdapterINS1I_15DefaultEpilogueISK_SL_SL_NS1H_6thread17LinearCombinationISK_Li1EffLNS1M_9ScaleType4KindE0ELNS_15FloatRoundStyleE2ESK_EENS1_15EpilogueDefaultEEEEEvvEEEEvNT_6ParamsE)
        /*0564*/ 	.short	0x0210
        /*0566*/ 	.short	0x0470


	//----- nvinfo : EIATTR_SW_WAR
	.align		4
.L_45:
        /*0568*/ 	.byte	0x04, 0x36
        /*056a*/ 	.short	(.L_47 - .L_46)
.L_46:
        /*056c*/ 	.word	0x00000008
.L_47:


//--------------------- .nv.callgraph             --------------------------
	.section	.nv.callgraph,"",@"SHT_CUDA_CALLGRAPH"
	.align	4
	.sectionentsize	8
	.align		4
        /*0000*/ 	.word	0x00000000
	.align		4
        /*0004*/ 	.word	0xffffffff
	.align		4
        /*0008*/ 	.word	index@(_ZN7cutlass13device_kernelINS_4gemm6kernel13GemmUniversalIN4cute5tupleIJiiiiEEENS1_10collective13CollectiveMmaINS1_34MainloopSm90TmaGmmaWarpSpecializedILi12ENS5_IJNS4_1CILi2EEENSA_ILi1EEESC_EEENS1_32KernelTmaWarpSpecializedPingpongEEENS5_IJNSA_ILi64EEENSA_ILi224EEENSA_ILi32EEEEEENS_10bfloat16_tENS5_IJlSC_lEEESK_SL_NS4_8TiledMMAINS4_8MMA_AtomIJNS4_4SM904GMMA27MMA_64x32x16_F32BF16BF16_SSILNSP_5MajorE0ELSR_0ELNSP_7ScaleInE1ELSS_1EEEEEENS4_6LayoutINS5_IJSC_SC_SC_EEENS5_IJNSA_ILi0EEESX_SX_EEEEENS5_IJNS4_10UnderscoreES10_S10_EEEEENS4_13SM90_TMA_LOADENS4_14ComposedLayoutINS4_7SwizzleILi2ELi4ELi3EEENS4_18smem_ptr_flag_bitsILi16EEENSV_INS5_IJNSA_ILi8EEESI_EEENS5_IJSI_SC_EEEEEEEvNS4_8identityENS4_23SM90_TMA_LOAD_MULTICASTES1D_vS1E_EENS_8epilogue10collective6detail29Sm90TmaWarpSpecializedAdapterINS1I_15DefaultEpilogueISK_SL_SL_NS1H_6thread17LinearCombinationISK_Li1EffLNS1M_9ScaleType4KindE0ELNS_15FloatRoundStyleE2ESK_EENS1_15EpilogueDefaultEEEEEvvEEEEvNT_6ParamsE)
	.align		4
        /*000c*/ 	.word	index@(__assertfail)
	.align		4
        /*0010*/ 	.word	0x00000000
	.align		4
        /*0014*/ 	.word	0xfffffffe
	.align		4
        /*0018*/ 	.word	0x00000000
	.align		4
        /*001c*/ 	.word	0xfffffffd
	.align		4
        /*0020*/ 	.word	0x00000000
	.align		4
        /*0024*/ 	.word	0xfffffffc


//--------------------- .nv.constant4             --------------------------
	.section	.nv.constant4,"a",@progbits
	.align	8
	.align		8
.nv.constant4:
        /*0000*/ 	.dword	__assertfail
	.align		8
        /*0008*/ 	.dword	__unnamed_1
	.align		8
        /*0010*/ 	.dword	_ZN40_INTERNAL_ea1d403e_4_k_cu_384069fc_141954cuda3std3__45__cpo5beginE
	.align		8
        /*0018*/ 	.dword	_ZN40_INTERNAL_ea1d403e_4_k_cu_384069fc_141954cuda3std3__45__cpo3endE
	.align		8
        /*0020*/ 	.dword	_ZN40_INTERNAL_ea1d403e_4_k_cu_384069fc_141954cuda3std3__45__cpo6cbeginE
	.align		8
        /*0028*/ 	.dword	_ZN40_INTERNAL_ea1d403e_4_k_cu_384069fc_141954cuda3std3__45__cpo4cendE
	.align		8
        /*0030*/ 	.dword	_ZN40_INTERNAL_ea1d403e_4_k_cu_384069fc_141954cuda3std3__442_GLOBAL__N__ea1d403e_4_k_cu_384069fc_141956ignoreE
	.align		8
        /*0038*/ 	.dword	_ZN40_INTERNAL_ea1d403e_4_k_cu_384069fc_141954cuda3std3__419piecewise_constructE
	.align		8
        /*0040*/ 	.dword	_ZN40_INTERNAL_ea1d403e_4_k_cu_384069fc_141954cuda3std3__48in_placeE
	.align		8
        /*0048*/ 	.dword	_ZN40_INTERNAL_ea1d403e_4_k_cu_384069fc_141954cuda3std6ranges3__45__cpo4swapE
	.align		8
        /*0050*/ 	.dword	_ZN40_INTERNAL_ea1d403e_4_k_cu_384069fc_141954cuda3std6ranges3__45__cpo9iter_moveE
	.align		8
        /*0058*/ 	.dword	_ZN40_INTERNAL_ea1d403e_4_k_cu_384069fc_141954cute7productE
	.align		8
        /*0060*/ 	.dword	_ZN40_INTERNAL_ea1d403e_4_k_cu_384069fc_141954cute1_E
	.align		8
        /*0068*/ 	.dword	$str$22
	.align		8
        /*0070*/ 	.dword	$str$23


//--------------------- .text._ZN7cutlass13device_kernelINS_4gemm6kernel13GemmUniversalIN4cute5tupleIJiiiiEEENS1_10collective13CollectiveMmaINS1_34MainloopSm90TmaGmmaWarpSpecializedILi12ENS5_IJNS4_1CILi2EEENSA_ILi1EEESC_EEENS1_32KernelTmaWarpSpecializedPingpongEEENS5_IJNSA_ILi64EEENSA_ILi224EEENSA_ILi32EEEEEENS_10bfloat16_tENS5_IJlSC_lEEESK_SL_NS4_8TiledMMAINS4_8MMA_AtomIJNS4_4SM904GMMA27MMA_64x32x16_F32BF16BF16_SSILNSP_5MajorE0ELSR_0ELNSP_7ScaleInE1ELSS_1EEEEEENS4_6LayoutINS5_IJSC_SC_SC_EEENS5_IJNSA_ILi0EEESX_SX_EEEEENS5_IJNS4_10UnderscoreES10_S10_EEEEENS4_13SM90_TMA_LOADENS4_14ComposedLayoutINS4_7SwizzleILi2ELi4ELi3EEENS4_18smem_ptr_flag_bitsILi16EEENSV_INS5_IJNSA_ILi8EEESI_EEENS5_IJSI_SC_EEEEEEEvNS4_8identityENS4_23SM90_TMA_LOAD_MULTICASTES1D_vS1E_EENS_8epilogue10collective6detail29Sm90TmaWarpSpecializedAdapterINS1I_15DefaultEpilogueISK_SL_SL_NS1H_6thread17LinearCombinationISK_Li1EffLNS1M_9ScaleType4KindE0ELNS_15FloatRoundStyleE2ESK_EENS1_15EpilogueDefaultEEEEEvvEEEEvNT_6ParamsE --------------------------
	.section	.text._ZN7cutlass13device_kernelINS_4gemm6kernel13GemmUniversalIN4cute5tupleIJiiiiEEENS1_10collective13CollectiveMmaINS1_34MainloopSm90TmaGmmaWarpSpecializedILi12ENS5_IJNS4_1CILi2EEENSA_ILi1EEESC_EEENS1_32KernelTmaWarpSpecializedPingpongEEENS5_IJNSA_ILi64EEENSA_ILi224EEENSA_ILi32EEEEEENS_10bfloat16_tENS5_IJlSC_lEEESK_SL_NS4_8TiledMMAINS4_8MMA_AtomIJNS4_4SM904GMMA27MMA_64x32x16_F32BF16BF16_SSILNSP_5MajorE0ELSR_0ELNSP_7ScaleInE1ELSS_1EEEEEENS4_6LayoutINS5_IJSC_SC_SC_EEENS5_IJNSA_ILi0EEESX_SX_EEEEENS5_IJNS4_10UnderscoreES10_S10_EEEEENS4_13SM90_TMA_LOADENS4_14ComposedLayoutINS4_7SwizzleILi2ELi4ELi3EEENS4_18smem_ptr_flag_bitsILi16EEENSV_INS5_IJNSA_ILi8EEESI_EEENS5_IJSI_SC_EEEEEEEvNS4_8identityENS4_23SM90_TMA_LOAD_MULTICASTES1D_vS1E_EENS_8epilogue10collective6detail29Sm90TmaWarpSpecializedAdapterINS1I_15DefaultEpilogueISK_SL_SL_NS1H_6thread17LinearCombinationISK_Li1EffLNS1M_9ScaleType4KindE0ELNS_15FloatRoundStyleE2ESK_EENS1_15EpilogueDefaultEEEEEvvEEEEvNT_6ParamsE,"ax",@progbits
	.align	128
.text._ZN7cutlass13device_kernelINS_4gemm6kernel13GemmUniversalIN4cute5tupleIJiiiiEEENS1_10collective13CollectiveMmaINS1_34MainloopSm90TmaGmmaWarpSpecializedILi12ENS5_IJNS4_1CILi2EEENSA_ILi1EEESC_EEENS1_32KernelTmaWarpSpecializedPingpongEEENS5_IJNSA_ILi64EEENSA_ILi224EEENSA_ILi32EEEEEENS_10bfloat16_tENS5_IJlSC_lEEESK_SL_NS4_8TiledMMAINS4_8MMA_AtomIJNS4_4SM904GMMA27MMA_64x32x16_F32BF16BF16_SSILNSP_5MajorE0ELSR_0ELNSP_7ScaleInE1ELSS_1EEEEEENS4_6LayoutINS5_IJSC_SC_SC_EEENS5_IJNSA_ILi0EEESX_SX_EEEEENS5_IJNS4_10UnderscoreES10_S10_EEEEENS4_13SM90_TMA_LOADENS4_14ComposedLayoutINS4_7SwizzleILi2ELi4ELi3EEENS4_18smem_ptr_flag_bitsILi16EEENSV_INS5_IJNSA_ILi8EEESI_EEENS5_IJSI_SC_EEEEEEEvNS4_8identityENS4_23SM90_TMA_LOAD_MULTICASTES1D_vS1E_EENS_8epilogue10collective6detail29Sm90TmaWarpSpecializedAdapterINS1I_15DefaultEpilogueISK_SL_SL_NS1H_6thread17LinearCombinationISK_Li1EffLNS1M_9ScaleType4KindE0ELNS_15FloatRoundStyleE2ESK_EENS1_15EpilogueDefaultEEEEEvvEEEEvNT_6ParamsE:
        .type           _ZN7cutlass13device_kernelINS_4gemm6kernel13GemmUniversalIN4cute5tupleIJiiiiEEENS1_10collective13CollectiveMmaINS1_34MainloopSm90TmaGmmaWarpSpecializedILi12ENS5_IJNS4_1CILi2EEENSA_ILi1EEESC_EEENS1_32KernelTmaWarpSpecializedPingpongEEENS5_IJNSA_ILi64EEENSA_ILi224EEENSA_ILi32EEEEEENS_10bfloat16_tENS5_IJlSC_lEEESK_SL_NS4_8TiledMMAINS4_8MMA_AtomIJNS4_4SM904GMMA27MMA_64x32x16_F32BF16BF16_SSILNSP_5MajorE0ELSR_0ELNSP_7ScaleInE1ELSS_1EEEEEENS4_6LayoutINS5_IJSC_SC_SC_EEENS5_IJNSA_ILi0EEESX_SX_EEEEENS5_IJNS4_10UnderscoreES10_S10_EEEEENS4_13SM90_TMA_LOADENS4_14ComposedLayoutINS4_7SwizzleILi2ELi4ELi3EEENS4_18smem_ptr_flag_bitsILi16EEENSV_INS5_IJNSA_ILi8EEESI_EEENS5_IJSI_SC_EEEEEEEvNS4_8identityENS4_23SM90_TMA_LOAD_MULTICASTES1D_vS1E_EENS_8epilogue10collective6detail29Sm90TmaWarpSpecializedAdapterINS1I_15DefaultEpilogueISK_SL_SL_NS1H_6thread17LinearCombinationISK_Li1EffLNS1M_9ScaleType4KindE0ELNS_15FloatRoundStyleE2ESK_EENS1_15EpilogueDefaultEEEEEvvEEEEvNT_6ParamsE,@function
        .size           _ZN7cutlass13device_kernelINS_4gemm6kernel13GemmUniversalIN4cute5tupleIJiiiiEEENS1_10collective13CollectiveMmaINS1_34MainloopSm90TmaGmmaWarpSpecializedILi12ENS5_IJNS4_1CILi2EEENSA_ILi1EEESC_EEENS1_32KernelTmaWarpSpecializedPingpongEEENS5_IJNSA_ILi64EEENSA_ILi224EEENSA_ILi32EEEEEENS_10bfloat16_tENS5_IJlSC_lEEESK_SL_NS4_8TiledMMAINS4_8MMA_AtomIJNS4_4SM904GMMA27MMA_64x32x16_F32BF16BF16_SSILNSP_5MajorE0ELSR_0ELNSP_7ScaleInE1ELSS_1EEEEEENS4_6LayoutINS5_IJSC_SC_SC_EEENS5_IJNSA_ILi0EEESX_SX_EEEEENS5_IJNS4_10UnderscoreES10_S10_EEEEENS4_13SM90_TMA_LOADENS4_14ComposedLayoutINS4_7SwizzleILi2ELi4ELi3EEENS4_18smem_ptr_flag_bitsILi16EEENSV_INS5_IJNSA_ILi8EEESI_EEENS5_IJSI_SC_EEEEEEEvNS4_8identityENS4_23SM90_TMA_LOAD_MULTICASTES1D_vS1E_EENS_8epilogue10collective6detail29Sm90TmaWarpSpecializedAdapterINS1I_15DefaultEpilogueISK_SL_SL_NS1H_6thread17LinearCombinationISK_Li1EffLNS1M_9ScaleType4KindE0ELNS_15FloatRoundStyleE2ESK_EENS1_15EpilogueDefaultEEEEEvvEEEEvNT_6ParamsE,(.L_x_314 - _ZN7cutlass13device_kernelINS_4gemm6kernel13GemmUniversalIN4cute5tupleIJiiiiEEENS1_10collective13CollectiveMmaINS1_34MainloopSm90TmaGmmaWarpSpecializedILi12ENS5_IJNS4_1CILi2EEENSA_ILi1EEESC_EEENS1_32KernelTmaWarpSpecializedPingpongEEENS5_IJNSA_ILi64EEENSA_ILi224EEENSA_ILi32EEEEEENS_10bfloat16_tENS5_IJlSC_lEEESK_SL_NS4_8TiledMMAINS4_8MMA_AtomIJNS4_4SM904GMMA27MMA_64x32x16_F32BF16BF16_SSILNSP_5MajorE0ELSR_0ELNSP_7ScaleInE1ELSS_1EEEEEENS4_6LayoutINS5_IJSC_SC_SC_EEENS5_IJNSA_ILi0EEESX_SX_EEEEENS5_IJNS4_10UnderscoreES10_S10_EEEEENS4_13SM90_TMA_LOADENS4_14ComposedLayoutINS4_7SwizzleILi2ELi4ELi3EEENS4_18smem_ptr_flag_bitsILi16EEENSV_INS5_IJNSA_ILi8EEESI_EEENS5_IJSI_SC_EEEEEEEvNS4_8identityENS4_23SM90_TMA_LOAD_MULTICASTES1D_vS1E_EENS_8epilogue10collective6detail29Sm90TmaWarpSpecializedAdapterINS1I_15DefaultEpilogueISK_SL_SL_NS1H_6thread17LinearCombinationISK_Li1EffLNS1M_9ScaleType4KindE0ELNS_15FloatRoundStyleE2ESK_EENS1_15EpilogueDefaultEEEEEvvEEEEvNT_6ParamsE)
        .other          _ZN7cutlass13device_kernelINS_4gemm6kernel13GemmUniversalIN4cute5tupleIJiiiiEEENS1_10collective13CollectiveMmaINS1_34MainloopSm90TmaGmmaWarpSpecializedILi12ENS5_IJNS4_1CILi2EEENSA_ILi1EEESC_EEENS1_32KernelTmaWarpSpecializedPingpongEEENS5_IJNSA_ILi64EEENSA_ILi224EEENSA_ILi32EEEEEENS_10bfloat16_tENS5_IJlSC_lEEESK_SL_NS4_8TiledMMAINS4_8MMA_AtomIJNS4_4SM904GMMA27MMA_64x32x16_F32BF16BF16_SSILNSP_5MajorE0ELSR_0ELNSP_7ScaleInE1ELSS_1EEEEEENS4_6LayoutINS5_IJSC_SC_SC_EEENS5_IJNSA_ILi0EEESX_SX_EEEEENS5_IJNS4_10UnderscoreES10_S10_EEEEENS4_13SM90_TMA_LOADENS4_14ComposedLayoutINS4_7SwizzleILi2ELi4ELi3EEENS4_18smem_ptr_flag_bitsILi16EEENSV_INS5_IJNSA_ILi8EEESI_EEENS5_IJSI_SC_EEEEEEEvNS4_8identityENS4_23SM90_TMA_LOAD_MULTICASTES1D_vS1E_EENS_8epilogue10collective6detail29Sm90TmaWarpSpecializedAdapterINS1I_15DefaultEpilogueISK_SL_SL_NS1H_6thread17LinearCombinationISK_Li1EffLNS1M_9ScaleType4KindE0ELNS_15FloatRoundStyleE2ESK_EENS1_15EpilogueDefaultEEEEEvvEEEEvNT_6ParamsE,@"STO_CUDA_ENTRY STV_DEFAULT"
_ZN7cutlass13device_kernelINS_4gemm6kernel13GemmUniversalIN4cute5tupleIJiiiiEEENS1_10collective13CollectiveMmaINS1_34MainloopSm90TmaGmmaWarpSpecializedILi12ENS5_IJNS4_1CILi2EEENSA_ILi1EEESC_EEENS1_32KernelTmaWarpSpecializedPingpongEEENS5_IJNSA_ILi64EEENSA_ILi224EEENSA_ILi32EEEEEENS_10bfloat16_tENS5_IJlSC_lEEESK_SL_NS4_8TiledMMAINS4_8MMA_AtomIJNS4_4SM904GMMA27MMA_64x32x16_F32BF16BF16_SSILNSP_5MajorE0ELSR_0ELNSP_7ScaleInE1ELSS_1EEEEEENS4_6LayoutINS5_IJSC_SC_SC_EEENS5_IJNSA_ILi0EEESX_SX_EEEEENS5_IJNS4_10UnderscoreES10_S10_EEEEENS4_13SM90_TMA_LOADENS4_14ComposedLayoutINS4_7SwizzleILi2ELi4ELi3EEENS4_18smem_ptr_flag_bitsILi16EEENSV_INS5_IJNSA_ILi8EEESI_EEENS5_IJSI_SC_EEEEEEEvNS4_8identityENS4_23SM90_TMA_LOAD_MULTICASTES1D_vS1E_EENS_8epilogue10collective6detail29Sm90TmaWarpSpecializedAdapterINS1I_15DefaultEpilogueISK_SL_SL_NS1H_6thread17LinearCombinationISK_Li1EffLNS1M_9ScaleType4KindE0ELNS_15FloatRoundStyleE2ESK_EENS1_15EpilogueDefaultEEEEEvvEEEEvNT_6ParamsE:
[----:B------:R-:W0:Y:S02]  /*0000*/  LDC R1, c[0x0][0x28] ;  /* 0x00000a00ff017b82 */ /* 0x000e240000000800 */
[----:B0-----:R-:W-:Y:S01]  /*0010*/  VIADD R1, R1, 0xfffffff8 ;  /* 0xfffffff801017836 */ /* 0x001fe20000000000 */
[----:B------:R-:W0:Y:S01]  /*0020*/  S2R R4, SR_TID.X ;  /* 0x0000000000047919 */ /* 0x000e220000002100 */
[----:B------:R-:W-:Y:S01]  /*0030*/  ELECT P0, URZ, PT ;  /* 0x00000000003f782f */ /* 0x000fe20003800000 */
[----:B------:R-:W-:Y:S01]  /*0040*/  BSSY B0, `(.L_x_0) ;  /* 0x000000f000007945 */ /* 0x000fe20003800000 */
[--C-:B0-----:R-:W-:Y:S02]  /*0050*/  SHF.R.U32.HI R2, RZ, 0x5, R4.reuse ;  /* 0x00000005ff027819 */ /* 0x101fe40000011604 */
[----:B------:R-:W-:-:S03]  /*0060*/  SHF.R.U32.HI R7, RZ, 0x7, R4 ;  /* 0x00000007ff077819 */ /* 0x000fc60000011604 */
[----:B------:R-:W0:Y:S04]  /*0070*/  SHFL.IDX PT, R5, R2, RZ, 0x1f ;  /* 0x00001fff02057589 */ /* 0x000e2800000e0000 */
[----:B------:R1:W2:Y:S01]  /*0080*/  SHFL.IDX PT, R10, R7, RZ, 0x1f ;  /* 0x00001fff070a7589 */ /* 0x0002a200000e0000 */
[----:B0-----:R-:W-:-:S13]  /*0090*/  ISETP.NE.OR P0, PT, R5, RZ, !P0 ;  /* 0x000000ff0500720c */ /* 0x001fda0004705670 */
[----:B-12---:R-:W-:Y:S05]  /*00a0*/  @P0 BRA `(.L_x_1) ;  /* 0x0000000000200947 */ /* 0x006fea0003800000 */
[----:B------:R-:W-:Y:S02]  /*00b0*/  ULDC.64 UR4, c[0x0][0x198] ;  /* 0x0000660000047ab9 */ /* 0x000fe40000000a00 */
[----:B------:R-:W-:Y:S02]  /*00c0*/  UIADD3 UR6, UP0, UR4, 0xf0, URZ ;  /* 0x000000f004067890 */ /* 0x000fe4000ff1e03f */
[----:B------:R-:W-:Y:S02]  /*00d0*/  UIADD3 UR4, UP1, UR4, 0x1f0, URZ ;  /* 0x000001f004047890 */ /* 0x000fe4000ff3e03f */
[----:B------:R-:W-:Y:S02]  /*00e0*/  UIADD3.X UR7, URZ, UR5, URZ, UP0, !UPT ;  /* 0x000000053f077290 */ /* 0x000fe400087fe43f */
[----:B------:R-:W-:-:S07]  /*00f0*/  UIADD3.X UR5, URZ, UR5, URZ, UP1, !UPT ;  /* 0x000000053f057290 */ /* 0x000fce0008ffe43f */
[----:B------:R0:W-:Y:S02]  /*0100*/  UTMACCTL.PF [UR6] ;  /* 0x00000000060079b9 */ /* 0x0001e40008040000 */
[----:B------:R0:W-:Y:S02]  /*0110*/  UTMACCTL.PF [UR4] ;  /* 0x00000000040079b9 */ /* 0x0001e40008040000 */
[----:B0-----:R-:W-:Y:S01]  /*0120*/  NOP ;  /* 0x0000000000007918 */ /* 0x001fe20000000000 */
.L_x_1:
[----:B------:R-:W-:Y:S05]  /*0130*/  BSYNC B0 ;  /* 0x0000000000007941 */ /* 0x000fea0003800000 */
.L_x_0:
[----:B------:R-:W0:Y:S01]  /*0140*/  SHFL.IDX PT, R8, R2, RZ, 0x1f ;  /* 0x00001fff02087589 */ /* 0x000e2200000e0000 */
[----:B------:R-:W-:-:S04]  /*0150*/  SHF.R.S32.HI R3, RZ, 0x1f, R4 ;  /* 0x0000001fff037819 */ /* 0x000fc80000011404 */
[----:B------:R-:W-:Y:S02]  /*0160*/  LEA.HI R3, R3, R4, RZ, 0x7 ;  /* 0x0000000403037211 */ /* 0x000fe400078f38ff */
[----:B0-----:R-:W-:-:S13]  /*0170*/  ISETP.NE.AND P0, PT, R8, RZ, PT ;  /* 0x000000ff0800720c */ /* 0x001fda0003f05270 */
[----:B------:R-:W-:Y:S05]  /*0180*/  @P0 BRA `(.L_x_2) ;  /* 0x0000000000a40947 */ /* 0x000fea0003800000 */
[----:B------:R-:W-:Y:S01]  /*0190*/  ELECT P0, URZ, PT ;  /* 0x00000000003f782f */ /* 0x000fe20003800000 */
[----:B------:R-:W-:-:S12]  /*01a0*/  BSSY B0, `(.L_x_2) ;  /* 0x0000027000007945 */ /* 0x000fd80003800000 */
[----:B------:R-:W-:Y:S05]  /*01b0*/  @!P0 BRA `(.L_x_3) ;  /* 0x0000000000948947 */ /* 0x000fea0003800000 */
[----:B------:R-:W0:Y:S01]  /*01c0*/  S2UR UR8, SR_CgaCtaId ;  /* 0x00000000000879c3 */ /* 0x000e220000008800 */
[----:B------:R-:W-:Y:S01]  /*01d0*/  UMOV UR4, 0x400 ;  /* 0x0000040000047882 */ /* 0x000fe20000000000 */
[----:B------:R-:W-:Y:S01]  /*01e0*/  UMOV UR5, 0x1 ;  /* 0x0000000100057882 */ /* 0x000fe20000000000 */
[----:B------:R-:W-:Y:S02]  /*01f0*/  UMOV UR6, 0x2 ;  /* 0x0000000200067882 */ /* 0x000fe40000000000 */
[----:B------:R-:W-:-:S04]  /*0200*/  UIADD3 UR6, -UR6, 0x100000, URZ ;  /* 0x0010000006067890 */ /* 0x000fc8000fffe13f */
[----:B------:R-:W-:Y:S02]  /*0210*/  USHF.L.U32 UR7, UR6, 0xb, URZ ;  /* 0x0000000b06077899 */ /* 0x000fe4000800063f */
[----:B------:R-:W-:Y:S02]  /*0220*/  USHF.L.U32 UR6, UR6, 0x1, URZ ;  /* 0x0000000106067899 */ /* 0x000fe4000800063f */
[----:B0-----:R-:W-:Y:S02]  /*0230*/  ULEA UR8, UR8, UR4, 0x18 ;  /* 0x0000000408087291 */ /* 0x001fe4000f8ec03f */
[----:B------:R-:W-:-:S04]  /*0240*/  UIADD3 UR4, -UR5, 0x100000, URZ ;  /* 0x0010000005047890 */ /* 0x000fc8000fffe13f */
[----:B------:R-:W-:Y:S02]  /*0250*/  USHF.L.U32 UR5, UR4, 0xb, URZ ;  /* 0x0000000b04057899 */ /* 0x000fe4000800063f */
[----:B------:R-:W-:Y:S01]  /*0260*/  USHF.L.U32 UR4, UR4, 0x1, URZ ;  /* 0x0000000104047899 */ /* 0x000fe2000800063f */
[----:B------:R-:W0:Y:S11]  /*0270*/  FENCE.VIEW.ASYNC.S ;  /* 0x00000000000073c6 */ /* 0x000e360000000000 */
[----:B0-----:R0:W1:Y:S01]  /*0280*/  SYNCS.EXCH.64 URZ, [UR8], UR4 ;  /* 0x00000004083f75b2 */ /* 0x0010620008000100 */
[----:B------:R0:W2:Y:S01]  /*0290*/  SYNCS.EXCH.64 URZ, [UR8+0x60], UR6 ;  /* 0x00006006083f75b2 */ /* 0x0000a20008000100 */
[----:B------:R0:W3:Y:S01]  /*02a0*/  SYNCS.EXCH.64 URZ, [UR8+0x8], UR4 ;  /* 0x00000804083f75b2 */ /* 0x0000e20008000100 */
[----:B------:R0:W4:Y:S01]  /*02b0*/  SYNCS.EXCH.64 URZ, [UR8+0x68], UR6 ;  /* 0x00006806083f75b2 */ /* 0x0001220008000100 */
[----:B------:R0:W0:Y:S01]  /*02c0*/  SYNCS.EXCH.64 URZ, [UR8+0x10], UR4 ;  /* 0x00001004083f75b2 */ /* 0x0000220008000100 */
        /* <DEDUP_REMOVED lines=19> */
[----:B-1----:R-:W-:Y:S01]  /*0400*/  NOP ;  /* 0x0000000000007918 */ /* 0x002fe20000000000 */
.L_x_3:
[----:B0-----:R-:W-:Y:S05]  /*0410*/  BSYNC B0 ;  /* 0x0000000000007941 */ /* 0x001fea0003800000 */
.L_x_2:
[----:B------:R-:W0:Y:S01]  /*0420*/  SHFL.IDX PT, R13, R2, RZ, 0x1f ;  /* 0x00001fff020d7589 */ /* 0x000e2200000e0000 */
[----:B------:R-:W1:Y:S01]  /*0430*/  S2UR UR12, SR_CTAID.X ;  /* 0x00000000000c79c3 */ /* 0x000e620000002500 */
[----:B------:R-:W-:Y:S02]  /*0440*/  LOP3.LUT R3, R3, 0xffffff80, RZ, 0xc0, !PT ;  /* 0xffffff8003037812 */ /* 0x000fe400078ec0ff */
[----:B------:R-:W-:Y:S01]  /*0450*/  ELECT P0, URZ, PT ;  /* 0x00000000003f782f */ /* 0x000fe20003800000 */
[----:B------:R5:W2:Y:S01]  /*0460*/  SHFL.IDX PT, R12, R2, RZ, 0x1f ;  /* 0x00001fff020c7589 */ /* 0x000aa200000e0000 */
[----:B------:R-:W-:Y:S01]  /*0470*/  ELECT P1, URZ, PT ;  /* 0x00000000003f782f */ /* 0x000fe20003820000 */
[----:B------:R-:W-:Y:S01]  /*0480*/  NOP ;  /* 0x0000000000007918 */ /* 0x000fe20000000000 */
[----:B------:R-:W-:Y:S01]  /*0490*/  IMAD.IADD R3, R4, 0x1, -R3 ;  /* 0x0000000104037824 */ /* 0x000fe200078e0a03 */
[----:B------:R-:W3:Y:S01]  /*04a0*/  S2R R6, SR_CTAID.Y ;  /* 0x0000000000067919 */ /* 0x000ee20000002600 */
[----:B------:R-:W-:Y:S01]  /*04b0*/  ULDC UR4, c[0x0][0x150] ;  /* 0x0000540000047ab9 */ /* 0x000fe20000000800 */
[----:B------:R-:W4:Y:S01]  /*04c0*/  LDC R14, c[0x0][0x144] ;  /* 0x00005100ff0e7b82 */ /* 0x000f220000000800 */
[----:B------:R-:W-:Y:S01]  /*04d0*/  UMOV UR11, 0x80 ;  /* 0x00000080000b7882 */ /* 0x000fe20000000000 */
[----:B------:R-:W-:Y:S01]  /*04e0*/  SHF.R.S32.HI R0, RZ, 0x1f, R3 ;  /* 0x0000001fff007819 */ /* 0x000fe20000011403 */
[----:B------:R-:W-:Y:S01]  /*04f0*/  NOP ;  /* 0x0000000000007918 */ /* 0x000fe20000000000 */
[C---:B------:R-:W-:Y:S01]  /*0500*/  VIADD R35, R10.reuse, 0xffffffff ;  /* 0xffffffff0a237836 */ /* 0x040fe20000000000 */
[----:B------:R-:W-:Y:S01]  /*0510*/  ISETP.NE.AND P4, PT, R10, RZ, PT ;  /* 0x000000ff0a00720c */ /* 0x000fe20003f85270 */
[----:B------:R-:W-:Y:S01]  /*0520*/  IMAD.MOV.U32 R137, RZ, RZ, 0x1 ;  /* 0x00000001ff897424 */ /* 0x000fe200078e00ff */
[----:B------:R-:W-:Y:S01]  /*0530*/  LEA.HI R9, R0, R3, RZ, 0x3 ;  /* 0x0000000300097211 */ /* 0x000fe200078f18ff */
[----:B------:R-:W4:Y:S01]  /*0540*/  LDC R15, c[0x0][0x140] ;  /* 0x00005000ff0f7b82 */ /* 0x000f220000000800 */
[----:B------:R-:W-:-:S02]  /*0550*/  ISETP.GE.U32.AND P6, PT, R35, 0x2, PT ;  /* 0x000000022300780c */ /* 0x000fc40003fc6070 */
[--C-:B------:R-:W-:Y:S02]  /*0560*/  SHF.R.S32.HI R11, RZ, 0x3, R9.reuse ;  /* 0x00000003ff0b7819 */ /* 0x100fe40000011409 */
[----:B-----5:R-:W-:Y:S02]  /*0570*/  SHF.R.S32.HI R2, RZ, 0x1f, R9 ;  /* 0x0000001fff027819 */ /* 0x020fe40000011409 */
[----:B------:R-:W-:Y:S01]  /*0580*/  SHF.R.S32.HI R9, RZ, 0x1f, R8 ;  /* 0x0000001fff097819 */ /* 0x000fe20000011408 */
[----:B------:R-:W5:Y:S01]  /*0590*/  LDC R25, c[0x0][0x148] ;  /* 0x00005200ff197b82 */ /* 0x000f620000000800 */
[----:B0-----:R-:W-:Y:S02]  /*05a0*/  ISETP.NE.OR P0, PT, R13, RZ, !P0 ;  /* 0x000000ff0d00720c */ /* 0x001fe40004705670 */
[----:B-1----:R-:W-:Y:S02]  /*05b0*/  I2FP.F32.U32 R13, UR12 ;  /* 0x0000000c000d7c45 */ /* 0x002fe40008201000 */
[----:B------:R-:W-:-:S02]  /*05c0*/  LEA.HI R2, R2, R11, RZ, 0x2 ;  /* 0x0000000b02027211 */ /* 0x000fc400078f10ff */
[----:B------:R-:W-:Y:S01]  /*05d0*/  LEA.HI R9, R9, R8, RZ, 0x2 ;  /* 0x0000000809097211 */ /* 0x000fe200078f10ff */
[----:B------:R-:W-:Y:S01]  /*05e0*/  FMUL R13, R13, UR4 ;  /* 0x000000040d0d7c20 */ /* 0x000fe20008400000 */
[----:B--2---:R-:W-:Y:S01]  /*05f0*/  ISETP.NE.OR P1, PT, R12, RZ, !P1 ;  /* 0x000000ff0c00720c */ /* 0x004fe20004f25670 */
[----:B------:R-:W-:Y:S01]  /*0600*/  ULDC UR4, c[0x0][0x154] ;  /* 0x0000550000047ab9 */ /* 0x000fe20000000800 */
[----:B------:R-:W-:Y:S02]  /*0610*/  LOP3.LUT R12, R2, 0xfffffffc, RZ, 0xc0, !PT ;  /* 0xfffffffc020c7812 */ /* 0x000fe400078ec0ff */
[----:B------:R-:W-:Y:S01]  /*0620*/  LOP3.LUT R9, R9, 0x3ffffffc, RZ, 0xc0, !PT ;  /* 0x3ffffffc09097812 */ /* 0x000fe200078ec0ff */
[----:B------:R-:W0:Y:S01]  /*0630*/  F2I.U32.TRUNC.NTZ R13, R13 ;  /* 0x0000000d000d7305 */ /* 0x000e22000020f000 */
[----:B------:R-:W-:Y:S01]  /*0640*/  SHF.R.S32.HI R2, RZ, 0x1f, R5 ;  /* 0x0000001fff027819 */ /* 0x000fe20000011405 */
[----:B------:R-:W-:Y:S01]  /*0650*/  IMAD.IADD R12, R11, 0x1, -R12 ;  /* 0x000000010b0c7824 */ /* 0x000fe200078e0a0c */
[----:B------:R-:W-:Y:S01]  /*0660*/  VOTEU.ALL UP1, P0 ;  /* 0x00000000003f7886 */ /* 0x000fe20000020000 */
[----:B------:R-:W-:Y:S01]  /*0670*/  IMAD.IADD R9, R8, 0x1, -R9 ;  /* 0x0000000108097824 */ /* 0x000fe200078e0a09 */
[----:B------:R-:W-:Y:S01]  /*0680*/  LEA.HI R2, R2, R5, RZ, 0x2 ;  /* 0x0000000502027211 */ /* 0x000fe200078f10ff */
[----:B------:R-:W-:Y:S01]  /*0690*/  VOTEU.ALL UP0, P0 ;  /* 0x00000000003f7886 */ /* 0x000fe20000000000 */
[----:B---3--:R-:W-:Y:S01]  /*06a0*/  I2FP.F32.U32 R8, R6 ;  /* 0x0000000600087245 */ /* 0x008fe20000201000 */
[----:B------:R-:W-:Y:S01]  /*06b0*/  IMAD R9, R9, 0x4, R12 ;  /* 0x0000000409097824 */ /* 0x000fe200078e020c */
[----:B------:R-:W-:Y:S01]  /*06c0*/  LOP3.LUT R2, R2, 0xfffffffc, RZ, 0xc0, !PT ;  /* 0xfffffffc02027812 */ /* 0x000fe200078ec0ff */
[----:B------:R-:W-:Y:S01]  /*06d0*/  VOTEU.ALL UP2, P1 ;  /* 0x00000000003f7886 */ /* 0x000fe20000840000 */
[----:B------:R-:W1:Y:S01]  /*06e0*/  @!UP1 S2UR UR7, SR_CgaCtaId ;  /* 0x00000000000799c3 */ /* 0x000e620000008800 */
[----:B------:R-:W-:Y:S01]  /*06f0*/  FMUL R8, R8, UR4 ;  /* 0x0000000408087c20 */ /* 0x000fe20008400000 */
[----:B------:R-:W-:Y:S01]  /*0700*/  IMAD.SHL.U32 R136, R9, 0x4, RZ ;  /* 0x0000000409887824 */ /* 0x000fe200078e00ff */
[----:B------:R-:W-:Y:S01]  /*0710*/  UMOV UR4, 0x20 ;  /* 0x0000002000047882 */ /* 0x000fe20000000000 */
[----:B------:R-:W-:Y:S01]  /*0720*/  IMAD.IADD R5, R5, 0x1, -R2 ;  /* 0x0000000105057824 */ /* 0x000fe200078e0a02 */
[----:B------:R-:W-:Y:S01]  /*0730*/  LEA.HI R2, R9, R9, RZ, 0x1 ;  /* 0x0000000909027211 */ /* 0x000fe200078f08ff */
[----:B0-----:R-:W-:Y:S01]  /*0740*/  IMAD.MOV R13, RZ, RZ, -R13 ;  /* 0x000000ffff0d7224 */ /* 0x001fe200078e0a0d */
[----:B------:R-:W0:Y:S01]  /*0750*/  F2I.U32.TRUNC.NTZ R8, R8 ;  /* 0x0000000800087305 */ /* 0x000e22000020f000 */
[----:B------:R-:W2:Y:S01]  /*0760*/  @!UP2 S2UR UR10, SR_CgaCtaId ;  /* 0x00000000000aa9c3 */ /* 0x000ea20000008800 */
[----:B------:R-:W-:Y:S01]  /*0770*/  LOP3.LUT R2, R2, 0xfffffffe, RZ, 0xc0, !PT ;  /* 0xfffffffe02027812 */ /* 0x000fe200078ec0ff */
[----:B----4-:R-:W-:Y:S01]  /*0780*/  IMAD R21, R14, R13, UR12 ;  /* 0x0000000c0e157e24 */ /* 0x010fe2000f8e020d */
[----:B------:R-:W-:Y:S01]  /*0790*/  @!UP1 UMOV UR6, 0x400 ;  /* 0x0000040000069882 */ /* 0x000fe20000000000 */
[----:B------:R-:W-:-:S04]  /*07a0*/  @!UP1 UIADD3 UR4, -UR4, 0x100000, URZ ;  /* 0x0010000004049890 */ /* 0x000fc8000fffe13f */
[----:B------:R-:W-:Y:S02]  /*07b0*/  @!UP1 USHF.L.U32 UR5, UR4, 0xb, URZ ;  /* 0x0000000b04059899 */ /* 0x000fe4000800063f */
[----:B------:R-:W-:Y:S01]  /*07c0*/  @!UP1 USHF.L.U32 UR4, UR4, 0x1, URZ ;  /* 0x0000000104049899 */ /* 0x000fe2000800063f */
[C---:B------:R-:W-:Y:S01]  /*07d0*/  LOP3.LUT R136, R9.reuse, 0xc, R136, 0x78, !PT ;  /* 0x0000000c09887812 */ /* 0x040fe200078e7888 */
[----:B------:R-:W-:Y:S01]  /*07e0*/  IMAD.IADD R2, R9, 0x1, -R2 ;  /* 0x0000000109027824 */ /* 0x000fe200078e0a02 */
[----:B------:R-:W-:Y:S01]  /*07f0*/  @!UP2 UMOV UR9, 0x400 ;  /* 0x000004000009a882 */ /* 0x000fe20000000000 */
[----:B------:R-:W-:Y:S01]  /*0800*/  VOTEU.ALL UP3, P1 ;  /* 0x00000000003f7886 */ /* 0x000fe20000860000 */
[----:B------:R-:W-:Y:S01]  /*0810*/  VOTEU.ALL UP4, P1 ;  /* 0x00000000003f7886 */ /* 0x000fe20000880000 */
[----:B------:R-:W-:Y:S01]  /*0820*/  VOTEU.ALL UP5, P1 ;  /* 0x00000000003f7886 */ /* 0x000fe200008a0000 */
[----:B------:R-:W-:Y:S01]  /*0830*/  ISETP.NE.AND P3, PT, R2, R21, PT ;  /* 0x000000150200720c */ /* 0x000fe20003f65270 */
[----:B------:R3:W4:Y:S01]  /*0840*/  SHFL.IDX PT, R14, R7, RZ, 0x1f ;  /* 0x00001fff070e7589 */ /* 0x00072200000e0000 */
[----:B------:R-:W-:Y:S01]  /*0850*/  ISETP.EQ.U32.AND P2, PT, R15, 0x1, PT ;  /* 0x000000010f00780c */ /* 0x000fe20003f42070 */
[----:B0-----:R-:W-:Y:S01]  /*0860*/  IMAD.MOV R20, RZ, RZ, -R8 ;  /* 0x000000ffff147224 */ /* 0x001fe200078e0a08 */
[----:B-1----:R-:W-:-:S02]  /*0870*/  @!UP1 ULEA UR8, UR7, UR6, 0x18 ;  /* 0x0000000607089291 */ /* 0x002fc4000f8ec03f */
[----:B------:R-:W-:-:S04]  /*0880*/  @!UP2 UIADD3 UR6, -UR11, 0x100000, URZ ;  /* 0x001000000b06a890 */ /* 0x000fc8000fffe13f */
[----:B------:R-:W-:Y:S02]  /*0890*/  @!UP2 USHF.L.U32 UR7, UR6, 0xb, URZ ;  /* 0x0000000b0607a899 */ /* 0x000fe4000800063f */
[----:B------:R-:W-:Y:S01]  /*08a0*/  @!UP2 USHF.L.U32 UR6, UR6, 0x1, URZ ;  /* 0x000000010606a899 */ /* 0x000fe2000800063f */
[----:B-----5:R-:W-:Y:S01]  /*08b0*/  IMAD R9, R25, R20, R6 ;  /* 0x0000001419097224 */ /* 0x020fe200078e0206 */
[----:B------:R-:W-:Y:S01]  /*08c0*/  VOTEU.ALL UP1, P0 ;  /* 0x00000000003f7886 */ /* 0x000fe20000020000 */
[----:B------:R-:W-:Y:S01]  /*08d0*/  LOP3.LUT P0, RZ, R3, 0x7, RZ, 0xc0, !PT ;  /* 0x0000000703ff7812 */ /* 0x000fe2000780c0ff */
[----:B--2---:R-:W-:Y:S01]  /*08e0*/  @!UP2 ULEA UR9, UR10, UR9, 0x18 ;  /* 0x000000090a09a291 */ /* 0x004fe2000f8ec03f */
[----:B------:R-:W-:Y:S01]  /*08f0*/  @P3 LEA.HI R2, R136, R136, RZ, 0x1 ;  /* 0x0000008888023211 */ /* 0x000fe200078f08ff */
[----:B------:R-:W-:Y:S01]  /*0900*/  VOTEU.ALL UP2, P1 ;  /* 0x00000000003f7886 */ /* 0x000fe20000840000 */
[----:B------:R-:W-:Y:S01]  /*0910*/  ISETP.NE.AND P1, PT, R5, 0x3, PT ;  /* 0x000000030500780c */ /* 0x000fe20003f25270 */
[----:B------:R-:W0:Y:S02]  /*0920*/  FENCE.VIEW.ASYNC.S ;  /* 0x00000000000073c6 */ /* 0x000e240000000000 */
[----:B0-----:R3:W0:Y:S01]  /*0930*/  @!UP0 SYNCS.EXCH.64 URZ, [UR8+0xf0], UR4 ;  /* 0x0000f004083f85b2 */ /* 0x0016220008000100 */
[----:B------:R-:W-:-:S02]  /*0940*/  @P3 SHF.R.S32.HI R2, RZ, 0x1, R2 ;  /* 0x00000001ff023819 */ /* 0x000fc40000011402 */
[----:B------:R-:W-:Y:S02]  /*0950*/  ISETP.EQ.OR P1, PT, R5, RZ, !P1 ;  /* 0x000000ff0500720c */ /* 0x000fe40004f22670 */
[----:B------:R-:W-:Y:S02]  /*0960*/  @P3 ISETP.NE.AND P5, PT, R2, R9, PT ;  /* 0x000000090200320c */ /* 0x000fe40003fa5270 */
[----:B------:R-:W-:Y:S02]  /*0970*/  ISETP.LT.U32.AND P0, PT, R136, 0x2, !P0 ;  /* 0x000000028800780c */ /* 0x000fe40004701070 */
[----:B------:R-:W-:Y:S02]  /*0980*/  ISETP.EQ.AND P1, PT, R10, RZ, P1 ;  /* 0x000000ff0a00720c */ /* 0x000fe40000f22270 */
[----:B------:R-:W-:Y:S02]  /*0990*/  SEL R2, RZ, 0x1, !P0 ;  /* 0x00000001ff027807 */ /* 0x000fe40004000000 */
[----:B------:R-:W-:-:S02]  /*09a0*/  @P3 SEL R137, RZ, 0x1, P5 ;  /* 0x00000001ff893807 */ /* 0x000fc40002800000 */
[----:B------:R-:W-:Y:S01]  /*09b0*/  SEL R16, RZ, 0x1, !P1 ;  /* 0x00000001ff107807 */ /* 0x000fe20004800000 */
[----:B------:R3:W1:Y:S01]  /*09c0*/  @!UP1 SYNCS.EXCH.64 URZ, [UR8+0xf8], UR4 ;  /* 0x0000f804083f95b2 */ /* 0x0006620008000100 */
[----:B------:R-:W-:Y:S01]  /*09d0*/  NOP ;  /* 0x0000000000007918 */ /* 0x000fe20000000000 */
[----:B------:R-:W-:Y:S02]  /*09e0*/  LOP3.LUT R137, R137, R2, RZ, 0xc0, !PT ;  /* 0x0000000289897212 */ /* 0x000fe400078ec0ff */
[----:B------:R-:W-:Y:S01]  /*09f0*/  SEL R16, R16, 0x2, P6 ;  /* 0x0000000210107807 */ /* 0x000fe20003000000 */
[----:B------:R3:W2:Y:S01]  /*0a00*/  @!UP2 SYNCS.EXCH.64 URZ, [UR9+0xd0], UR6 ;  /* 0x0000d006093fa5b2 */ /* 0x0006a20008000100 */
[----:B------:R3:W0:Y:S01]  /*0a10*/  @!UP3 SYNCS.EXCH.64 URZ, [UR9+0xd8], UR6 ;  /* 0x0000d806093fb5b2 */ /* 0x0006220008000100 */
[----:B------:R3:W0:Y:S01]  /*0a20*/  @!UP4 SYNCS.EXCH.64 URZ, [UR9+0xe0], UR6 ;  /* 0x0000e006093fc5b2 */ /* 0x0006220008000100 */
[----:B------:R3:W0:Y:S01]  /*0a30*/  @!UP5 SYNCS.EXCH.64 URZ, [UR9+0xe8], UR6 ;  /* 0x0000e806093fd5b2 */ /* 0x0006220008000100 */
[----:B------:R-:W-:Y:S01]  /*0a40*/  NOP ;  /* 0x0000000000007918 */ /* 0x000fe20000000000 */
[----:B---34-:R-:W-:Y:S05]  /*0a50*/  @!P2 BRA `(.L_x_4) ;  /* 0x000000000008a947 */ /* 0x018fea0003800000 */
[----:B012---:R-:W-:Y:S01]  /*0a60*/  UCGABAR_ARV ;  /* 0x00000000000079c7 */ /* 0x007fe20008000000 */
[----:B------:R-:W-:Y:S05]  /*0a70*/  BRA `(.L_x_5) ;  /* 0x0000000000047947 */ /* 0x000fea0003800000 */
.L_x_4:
[----:B012---:R-:W-:Y:S01]  /*0a80*/  NOP ;  /* 0x0000000000007918 */ /* 0x007fe20000000000 */
.L_x_5:
[----:B------:R-:W-:Y:S01]  /*0a90*/  ULDC.64 UR4, c[0x0][0x598] ;  /* 0x0001660000047ab9 */ /* 0x000fe20000000a00 */
[----:B------:R-:W-:Y:S01]  /*0aa0*/  ULDC.64 UR36, c[0x0][0x208] ;  /* 0x0000820000247ab9 */ /* 0x000fe20000000a00 */
[----:B------:R-:W-:-:S04]  /*0ab0*/  ISETP.NE.U32.AND P0, PT, RZ, UR4, PT ;  /* 0x00000004ff007c0c */ /* 0x000fc8000bf05070 */
[----:B------:R-:W-:-:S13]  /*0ac0*/  ISETP.NE.AND.EX P0, PT, RZ, UR5, PT, P0 ;  /* 0x00000005ff007c0c */ /* 0x000fda000bf05300 */
[----:B------:R-:W-:Y:S05]  /*0ad0*/  @!P0 BRA `(.L_x_6) ;  /* 0x00000000001c8947 */ /* 0x000fea0003800000 */
[----:B------:R-:W0:Y:S02]  /*0ae0*/  LDC.64 R8, c[0x0][0x598] ;  /* 0x00016600ff087b82 */ /* 0x000e240000000a00 */
[----:B0-----:R-:W2:Y:S02]  /*0af0*/  LDG.E.64 R8, desc[UR36][R8.64] ;  /* 0x0000002408087981 */ /* 0x001ea4000c1e1b00 */
[----:B--2---:R-:W-:-:S04]  /*0b00*/  ISETP.NE.U32.AND P0, PT, R8, RZ, PT ;  /* 0x000000ff0800720c */ /* 0x004fc80003f05070 */
[----:B------:R-:W-:-:S13]  /*0b10*/  ISETP.NE.AND.EX P0, PT, R9, RZ, PT, P0 ;  /* 0x000000ff0900720c */ /* 0x000fda0003f05300 */
[----:B------:R-:W-:Y:S05]  /*0b20*/  @!P0 BRA `(.L_x_6) ;  /* 0x0000000000088947 */ /* 0x000fea0003800000 */
[----:B------:R0:W5:Y:S01]  /*0b30*/  LD.E R138, desc[UR36][R8.64] ;  /* 0x00000024088a7980 */ /* 0x000162000c101900 */
[----:B------:R-:W-:Y:S05]  /*0b40*/  BRA `(.L_x_7) ;  /* 0x0000000000247947 */ /* 0x000fea0003800000 */
.L_x_6:
[----:B------:R-:W-:Y:S02]  /*0b50*/  ULDC.64 UR4, c[0x0][0x588] ;  /* 0x0001620000047ab9 */ /* 0x000fe40000000a00 */
[----:B------:R-:W-:-:S04]  /*0b60*/  ISETP.NE.U32.AND P0, PT, RZ, UR4, PT ;  /* 0x00000004ff007c0c */ /* 0x000fc8000bf05070 */
[----:B------:R-:W-:-:S13]  /*0b70*/  ISETP.NE.AND.EX P0, PT, RZ, UR5, PT, P0 ;  /* 0x00000005ff007c0c */ /* 0x000fda000bf05300 */
[----:B------:R-:W-:Y:S05]  /*0b80*/  @!P0 BRA `(.L_x_8) ;  /* 0x00000000000c8947 */ /* 0x000fea0003800000 */
[----:B------:R-:W0:Y:S02]  /*0b90*/  LDC.64 R138, c[0x0][0x588] ;  /* 0x00016200ff8a7b82 */ /* 0x000e240000000a00 */
[----:B0-----:R1:W5:Y:S01]  /*0ba0*/  LDG.E R138, desc[UR36][R138.64] ;  /* 0x000000248a8a7981 */ /* 0x001362000c1e1900 */
[----:B------:R-:W-:Y:S05]  /*0bb0*/  BRA `(.L_x_7) ;  /* 0x0000000000087947 */ /* 0x000fea0003800000 */
.L_x_8:
[----:B------:R-:W-:Y:S02]  /*0bc0*/  ULDC UR4, c[0x0][0x580] ;  /* 0x0001600000047ab9 */ /* 0x000fe40000000800 */
[----:B------:R-:W-:-:S07]  /*0bd0*/  IMAD.U32 R138, RZ, RZ, UR4 ;  /* 0x00000004ff8a7e24 */ /* 0x000fce000f8e00ff */
.L_x_7:
[----:B------:R-:W-:Y:S02]  /*0be0*/  ULDC.64 UR4, c[0x0][0x5a0] ;  /* 0x0001680000047ab9 */ /* 0x000fe40000000a00 */
[----:B------:R-:W-:-:S04]  /*0bf0*/  ISETP.NE.U32.AND P0, PT, RZ, UR4, PT ;  /* 0x00000004ff007c0c */ /* 0x000fc8000bf05070 */
[----:B------:R-:W-:-:S13]  /*0c00*/  ISETP.NE.AND.EX P0, PT, RZ, UR5, PT, P0 ;  /* 0x00000005ff007c0c */ /* 0x000fda000bf05300 */
[----:B------:R-:W-:Y:S05]  /*0c10*/  @!P0 BRA `(.L_x_9) ;  /* 0x00000000001c8947 */ /* 0x000fea0003800000 */
[----:B0-----:R-:W0:Y:S02]  /*0c20*/  LDC.64 R8, c[0x0][0x5a0] ;  /* 0x00016800ff087b82 */ /* 0x001e240000000a00 */
[----:B0-----:R-:W2:Y:S02]  /*0c30*/  LDG.E.64 R8, desc[UR36][R8.64] ;  /* 0x0000002408087981 */ /* 0x001ea4000c1e1b00 */
[----:B--2---:R-:W-:-:S04]  /*0c40*/  ISETP.NE.U32.AND P0, PT, R8, RZ, PT ;  /* 0x000000ff0800720c */ /* 0x004fc80003f05070 */
[----:B------:R-:W-:-:S13]  /*0c50*/  ISETP.NE.AND.EX P0, PT, R9, RZ, PT, P0 ;  /* 0x000000ff0900720c */ /* 0x000fda0003f05300 */
[----:B------:R-:W-:Y:S05]  /*0c60*/  @!P0 BRA `(.L_x_9) ;  /* 0x0000000000088947 */ /* 0x000fea0003800000 */
[----:B-1----:R0:W5:Y:S01]  /*0c70*/  LD.E R139, desc[UR36][R8.64] ;  /* 0x00000024088b7980 */ /* 0x002162000c101900 */
[----:B------:R-:W-:Y:S05]  /*0c80*/  BRA `(.L_x_10) ;  /* 0x0000000000247947 */ /* 0x000fea0003800000 */
.L_x_9:
[----:B------:R-:W-:Y:S02]  /*0c90*/  ULDC.64 UR4, c[0x0][0x590] ;  /* 0x0001640000047ab9 */ /* 0x000fe40000000a00 */
[----:B------:R-:W-:-:S04]  /*0ca0*/  ISETP.NE.U32.AND P0, PT, RZ, UR4, PT ;  /* 0x00000004ff007c0c */ /* 0x000fc8000bf05070 */
[----:B------:R-:W-:-:S13]  /*0cb0*/  ISETP.NE.AND.EX P0, PT, RZ, UR5, PT, P0 ;  /* 0x00000005ff007c0c */ /* 0x000fda000bf05300 */
[----:B------:R-:W-:Y:S05]  /*0cc0*/  @!P0 BRA `(.L_x_11) ;  /* 0x00000000000c8947 */ /* 0x000fea0003800000 */
[----:B0-----:R-:W1:Y:S02]  /*0cd0*/  LDC.64 R8, c[0x0][0x590] ;  /* 0x00016400ff087b82 */ /* 0x001e640000000a00 */
[----:B-1----:R1:W5:Y:S01]  /*0ce0*/  LDG.E R139, desc[UR36][R8.64] ;  /* 0x00000024088b7981 */ /* 0x002362000c1e1900 */
[----:B------:R-:W-:Y:S05]  /*0cf0*/  BRA `(.L_x_10) ;  /* 0x0000000000087947 */ /* 0x000fea0003800000 */
.L_x_11:
[----:B------:R-:W-:Y:S02]  /*0d00*/  ULDC UR4, c[0x0][0x584] ;  /* 0x0001610000047ab9 */ /* 0x000fe40000000800 */
[----:B-1----:R-:W-:-:S07]  /*0d10*/  IMAD.U32 R139, RZ, RZ, UR4 ;  /* 0x00000004ff8b7e24 */ /* 0x002fce000f8e00ff */
.L_x_10:
[----:B------:R-:W2:Y:S01]  /*0d20*/  LDC R2, c[0x0][0x65c] ;  /* 0x00019700ff027b82 */ /* 0x000ea20000000800 */
[----:B------:R-:W-:Y:S01]  /*0d30*/  ULDC UR6, c[0x0][0x28c] ;  /* 0x0000a30000067ab9 */ /* 0x000fe20000000800 */
[----:B------:R-:W-:Y:S01]  /*0d40*/  ISETP.NE.AND P0, PT, R10, 0x2, PT ;  /* 0x000000020a00780c */ /* 0x000fe20003f05270 */
[----:B------:R-:W-:Y:S01]  /*0d50*/  UIADD3 UR6, UR6, 0x1f, URZ ;  /* 0x0000001f06067890 */ /* 0x000fe2000fffe03f */
[----:B01----:R-:W-:Y:S01]  /*0d60*/  IMAD.U32 R8, RZ, RZ, UR12 ;  /* 0x0000000cff087e24 */ /* 0x003fe2000f8e00ff */
[----:B------:R-:W-:Y:S01]  /*0d70*/  UMOV UR38, URZ ;  /* 0x0000003f00267c82 */ /* 0x000fe20008000000 */
[----:B------:R-:W-:Y:S01]  /*0d80*/  IMAD.MOV.U32 R9, RZ, RZ, RZ ;  /* 0x000000ffff097224 */ /* 0x000fe200078e00ff */
[----:B------:R-:W-:Y:S01]  /*0d90*/  USHF.R.S32.HI UR7, URZ, 0x1f, UR6 ;  /* 0x0000001f3f077899 */ /* 0x000fe20008011406 */
[----:B------:R-:W-:Y:S01]  /*0da0*/  UMOV UR39, URZ ;  /* 0x0000003f00277c82 */ /* 0x000fe20008000000 */
[----:B------:R-:W-:Y:S02]  /*0db0*/  ULDC.64 UR8, c[0x0][0x650] ;  /* 0x0001940000087ab9 */ /* 0x000fe40000000a00 */
[----:B------:R-:W-:-:S04]  /*0dc0*/  ULEA.HI UR7, UR7, UR6, URZ, 0x5 ;  /* 0x0000000607077291 */ /* 0x000fc8000f8f283f */
[----:B------:R-:W-:Y:S01]  /*0dd0*/  USHF.R.S32.HI UR40, URZ, 0x5, UR7 ;  /* 0x000000053f287899 */ /* 0x000fe20008011407 */
[----:B--2---:R-:W-:-:S13]  /*0de0*/  ISETP.NE.AND P1, PT, R2, 0x1, PT ;  /* 0x000000010200780c */ /* 0x004fda0003f25270 */
[----:B------:R-:W0:Y:S01]  /*0df0*/  @P1 LDC R19, c[0x0][0x10] ;  /* 0x00000400ff131b82 */ /* 0x000e220000000800 */
[----:B------:R-:W-:Y:S02]  /*0e00*/  @P1 IMAD.MOV.U32 R7, RZ, RZ, RZ ;  /* 0x000000ffff071224 */ /* 0x000fe400078e00ff */
[----:B------:R-:W-:-:S05]  /*0e10*/  @P1 IMAD.MOV.U32 R17, RZ, RZ, RZ ;  /* 0x000000ffff111224 */ /* 0x000fca00078e00ff */
[----:B------:R-:W1:Y:S01]  /*0e20*/  @!P1 LDC R11, c[0x0][0xc] ;  /* 0x00000300ff0b9b82 */ /* 0x000e620000000800 */
[----:B------:R-:W-:Y:S01]  /*0e30*/  ULDC UR4, c[0x0][0xc] ;  /* 0x0000030000047ab9 */ /* 0x000fe20000000800 */
[----:B------:R-:W-:Y:S02]  /*0e40*/  ULDC UR5, c[0x0][0x10] ;  /* 0x0000040000057ab9 */ /* 0x000fe40000000800 */
[----:B------:R-:W-:-:S04]  /*0e50*/  UIMAD.WIDE.U32 UR4, UR4, UR5, URZ ;  /* 0x00000005040472a5 */ /* 0x000fc8000f8e003f */
[----:B------:R-:W2:Y:S01]  /*0e60*/  LDC R2, c[0x0][0x14] ;  /* 0x00000500ff027b82 */ /* 0x000ea20000000800 */
[----:B0-----:R-:W-:-:S04]  /*0e70*/  @P1 IMAD.WIDE.U32 R18, R19, UR12, R6 ;  /* 0x0000000c13121c25 */ /* 0x001fc8000f8e0006 */
[----:B------:R-:W-:Y:S02]  /*0e80*/  @P1 IMAD.IADD R17, R19, 0x1, R17 ;  /* 0x0000000113111824 */ /* 0x000fe400078e0211 */
[----:B-1----:R-:W-:-:S04]  /*0e90*/  @!P1 IMAD.WIDE.U32 R8, R6, R11, R8 ;  /* 0x0000000b06089225 */ /* 0x002fc800078e0008 */
[----:B------:R-:W-:Y:S02]  /*0ea0*/  @!P1 IMAD.MOV.U32 R18, RZ, RZ, R8 ;  /* 0x000000ffff129224 */ /* 0x000fe400078e0008 */
[----:B------:R-:W-:Y:S02]  /*0eb0*/  @!P1 IMAD.MOV.U32 R17, RZ, RZ, R9 ;  /* 0x000000ffff119224 */ /* 0x000fe400078e0009 */
[----:B--2---:R-:W-:-:S04]  /*0ec0*/  IMAD.WIDE.U32 R12, R2, UR4, RZ ;  /* 0x00000004020c7c25 */ /* 0x004fc8000f8e00ff */
[----:B------:R-:W-:Y:S01]  /*0ed0*/  IMAD R23, R2, UR5, RZ ;  /* 0x0000000502177c24 */ /* 0x000fe2000f8e02ff */
[----:B------:R0:W-:Y:S03]  /*0ee0*/  STL.64 [R1], R12 ;  /* 0x0000000c01007387 */ /* 0x0001e60000100a00 */
[----:B------:R-:W-:Y:S01]  /*0ef0*/  IMAD.IADD R23, R13, 0x1, R23 ;  /* 0x000000010d177824 */ /* 0x000fe200078e0217 */
[----:B------:R-:W-:Y:S06]  /*0f00*/  @P0 BRA `(.L_x_12) ;  /* 0x0000000000200947 */ /* 0x000fec0003800000 */
[----:B------:R-:W-:Y:S01]  /*0f10*/  UISETP.GE.U32.AND UP0, UPT, UR40, 0xc, UPT ;  /* 0x0000000c2800788c */ /* 0x000fe2000bf06070 */
[----:B------:R-:W-:Y:S01]  /*0f20*/  IADD3 R18, P0, R18, R12, RZ ;  /* 0x0000000c12127210 */ /* 0x000fe20007f1e0ff */
[----:B------:R-:W-:Y:S01]  /*0f30*/  UIMAD.WIDE.U32 UR4, UR40, -0x55555555, URZ ;  /* 0xaaaaaaab280478a5 */ /* 0x000fe2000f8e003f */
[----:B------:R-:W-:-:S03]  /*0f40*/  UMOV UR39, URZ ;  /* 0x0000003f00277c82 */ /* 0x000fc60008000000 */
[----:B------:R-:W-:Y:S01]  /*0f50*/  USHF.R.U32.HI UR4, URZ, 0x3, UR5 ;  /* 0x000000033f047899 */ /* 0x000fe20008011605 */
[----:B------:R-:W-:-:S03]  /*0f60*/  IMAD.X R17, R23, 0x1, R17, P0 ;  /* 0x0000000117117824 */ /* 0x000fc600000e0611 */
[----:B------:R-:W-:Y:S02]  /*0f70*/  UIMAD UR38, UR4, -0xc, UR40 ;  /* 0xfffffff4042678a4 */ /* 0x000fe4000f8e0228 */
[----:B------:R-:W-:-:S12]  /*0f80*/  @UP0 ULOP3.LUT UR39, UR4, 0x1, URZ, 0xc0, !UPT ;  /* 0x0000000104270892 */ /* 0x000fd8000f8ec03f */
.L_x_12:
[----:B------:R-:W-:Y:S01]  /*0f90*/  ISETP.GE.U32.AND P0, PT, R18, UR8, PT ;  /* 0x0000000812007c0c */ /* 0x000fe2000bf06070 */
[----:B------:R-:W-:Y:S01]  /*0fa0*/  IMAD.MOV.U32 R19, RZ, RZ, -0x1 ;  /* 0xffffffffff137424 */ /* 0x000fe200078e00ff */
[----:B------:R-:W-:Y:S01]  /*0fb0*/  PRMT R8, RZ, 0x7610, R8 ;  /* 0x00007610ff087816 */ /* 0x000fe20000000008 */
[----:B------:R-:W-:Y:S01]  /*0fc0*/  IMAD.MOV.U32 R22, RZ, RZ, -0x1 ;  /* 0xffffffffff167424 */ /* 0x000fe200078e00ff */
[----:B------:R-:W-:Y:S01]  /*0fd0*/  ISETP.GE.U32.AND.EX P0, PT, R17, UR9, PT, P0 ;  /* 0x0000000911007c0c */ /* 0x000fe2000bf06100 */
[----:B------:R-:W-:-:S12]  /*0fe0*/  IMAD.MOV.U32 R2, RZ, RZ, -0x1 ;  /* 0xffffffffff027424 */ /* 0x000fd800078e00ff */
[----:B------:R-:W-:Y:S05]  /*0ff0*/  @P0 BRA `(.L_x_13) ;  /* 0x00000004002c0947 */ /* 0x000fea0003800000 */
[----:B------:R-:W1:Y:S01]  /*1000*/  LDC.64 R26, c[0x0][0x628] ;  /* 0x00018a00ff1a7b82 */ /* 0x000e620000000a00 */
[----:B------:R-:W-:Y:S02]  /*1010*/  IMAD.MOV.U32 R8, RZ, RZ, R18 ;  /* 0x000000ffff087224 */ /* 0x000fe400078e0012 */
[----:B------:R-:W-:-:S05]  /*1020*/  IMAD.MOV.U32 R9, RZ, RZ, R17 ;  /* 0x000000ffff097224 */ /* 0x000fca00078e0011 */
[----:B------:R-:W2:Y:S08]  /*1030*/  LDC R2, c[0x0][0x630] ;  /* 0x00018c00ff027b82 */ /* 0x000eb00000000800 */
[----:B------:R-:W3:Y:S01]  /*1040*/  LDC.64 R28, c[0x0][0x620] ;  /* 0x00018800ff1c7b82 */ /* 0x000ee20000000a00 */
[----:B-1----:R-:W-:-:S04]  /*1050*/  ISETP.NE.U32.AND P0, PT, R26, RZ, PT ;  /* 0x000000ff1a00720c */ /* 0x002fc80003f05070 */
[----:B------:R-:W-:-:S13]  /*1060*/  ISETP.NE.AND.EX P0, PT, R27, RZ, PT, P0 ;  /* 0x000000ff1b00720c */ /* 0x000fda0003f05300 */
[----:B--23--:R-:W-:Y:S05]  /*1070*/  @!P0 BRA `(.L_x_14) ;  /* 0x0000000000288947 */ /* 0x00cfea0003800000 */
[----:B0-----:R-:W0:Y:S02]  /*1080*/  LDC R13, c[0x0][0x634] ;  /* 0x00018d00ff0d7b82 */ /* 0x001e240000000800 */
[----:B0-----:R-:W-:-:S05]  /*1090*/  IADD3 R13, P0, R18, R13, RZ ;  /* 0x0000000d120d7210 */ /* 0x001fca0007f1e0ff */
[----:B------:R-:W-:-:S04]  /*10a0*/  IMAD.X R15, RZ, RZ, R17, P0 ;  /* 0x000000ffff0f7224 */ /* 0x000fc800000e0611 */
[----:B------:R-:W-:-:S04]  /*10b0*/  IMAD.WIDE.U32 R8, R15, R26, RZ ;  /* 0x0000001a0f087225 */ /* 0x000fc800078e00ff */
[----:B------:R-:W-:-:S04]  /*10c0*/  IMAD.WIDE.U32 R10, P0, R13, R27, R8 ;  /* 0x0000001b0d0a7225 */ /* 0x000fc80007800008 */
[----:B------:R-:W-:-:S04]  /*10d0*/  IMAD.WIDE.U32 R8, R13, R26, RZ ;  /* 0x0000001a0d087225 */ /* 0x000fc800078e00ff */
[----:B------:R-:W-:Y:S01]  /*10e0*/  IMAD.X R13, RZ, RZ, RZ, P0 ;  /* 0x000000ffff0d7224 */ /* 0x000fe200000e06ff */
[----:B------:R-:W-:Y:S01]  /*10f0*/  IADD3 RZ, P0, R9, R10, RZ ;  /* 0x0000000a09ff7210 */ /* 0x000fe20007f1e0ff */
[----:B------:R-:W-:-:S04]  /*1100*/  IMAD.MOV.U32 R12, RZ, RZ, R11 ;  /* 0x000000ffff0c7224 */ /* 0x000fc800078e000b */
[----:B------:R-:W-:-:S08]  /*1110*/  IMAD.WIDE.U32.X R8, R15, R27, R12, P0 ;  /* 0x0000001b0f087225 */ /* 0x000fd000000e040c */
.L_x_14:
[----:B------:R-:W1:Y:S01]  /*1120*/  LDC.64 R32, c[0x0][0x640] ;  /* 0x00019000ff207b82 */ /* 0x000e620000000a00 */
[-C--:B------:R-:W-:Y:S01]  /*1130*/  SHF.R.U64 R30, R8, R2.reuse, R9 ;  /* 0x00000002081e7219 */ /* 0x080fe20000001209 */
[----:B------:R-:W-:Y:S01]  /*1140*/  IMAD.MOV.U32 R19, RZ, RZ, R17 ;  /* 0x000000ffff137224 */ /* 0x000fe200078e0011 */
[----:B------:R-:W-:Y:S01]  /*1150*/  SHF.R.U32.HI R2, RZ, R2, R9 ;  /* 0x00000002ff027219 */ /* 0x000fe20000011609 */
[----:B------:R-:W-:Y:S01]  /*1160*/  IMAD.MOV.U32 R26, RZ, RZ, 0x1 ;  /* 0x00000001ff1a7424 */ /* 0x000fe200078e00ff */
[----:B------:R-:W-:-:S03]  /*1170*/  IADD3 R11, P0, RZ, -R30, RZ ;  /* 0x8000001eff0b7210 */ /* 0x000fc60007f1e0ff */
[----:B------:R-:W2:Y:S02]  /*1180*/  LDC R10, c[0x0][0x618] ;  /* 0x00018600ff0a7b82 */ /* 0x000ea40000000800 */
[----:B------:R-:W-:-:S04]  /*1190*/  IMAD.X R9, RZ, RZ, ~R2, P0 ;  /* 0x000000ffff097224 */ /* 0x000fc800000e0e02 */
[-C--:B------:R-:W-:Y:S02]  /*11a0*/  IMAD R2, R9, R28.reuse, RZ ;  /* 0x0000001c09027224 */ /* 0x080fe400078e02ff */
[----:B0-----:R-:W0:Y:S01]  /*11b0*/  LDC R13, c[0x0][0x608] ;  /* 0x00018200ff0d7b82 */ /* 0x001e220000000800 */
[----:B------:R-:W-:-:S04]  /*11c0*/  IMAD.WIDE.U32 R8, R11, R28, R18 ;  /* 0x0000001c0b087225 */ /* 0x000fc800078e0012 */
[----:B------:R-:W-:Y:S02]  /*11d0*/  IMAD R11, R11, R29, R2 ;  /* 0x0000001d0b0b7224 */ /* 0x000fe400078e0202 */
[----:B------:R-:W-:Y:S01]  /*11e0*/  IMAD.MOV.U32 R2, RZ, RZ, -0x1 ;  /* 0xffffffffff027424 */ /* 0x000fe200078e00ff */
[----:B------:R-:W3:Y:S01]  /*11f0*/  LDC R31, c[0x0][0x658] ;  /* 0x00019600ff1f7b82 */ /* 0x000ee20000000800 */
[----:B------:R-:W-:Y:S01]  /*1200*/  IMAD.IADD R9, R9, 0x1, R11 ;  /* 0x0000000109097824 */ /* 0x000fe200078e020b */
[----:B-1----:R-:W-:-:S04]  /*1210*/  ISETP.NE.U32.AND P0, PT, R32, RZ, PT ;  /* 0x000000ff2000720c */ /* 0x002fc80003f05070 */
[----:B------:R-:W-:Y:S02]  /*1220*/  ISETP.NE.AND.EX P0, PT, R33, RZ, PT, P0 ;  /* 0x000000ff2100720c */ /* 0x000fe40003f05300 */
[----:B------:R-:W1:Y:S01]  /*1230*/  LDC R29, c[0x0][0x600] ;  /* 0x00018000ff1d7b82 */ /* 0x000e620000000800 */
[-CC-:B--2---:R-:W-:Y:S02]  /*1240*/  SHF.R.U64 R27, R8, R10.reuse, R9.reuse ;  /* 0x0000000a081b7219 */ /* 0x184fe40000001209 */
[----:B------:R-:W-:-:S05]  /*1250*/  SHF.R.U32.HI R8, RZ, R10, R9 ;  /* 0x0000000aff087219 */ /* 0x000fca0000011609 */
[----:B------:R-:W2:Y:S01]  /*1260*/  LDC R22, c[0x0][0x648] ;  /* 0x00019200ff167b82 */ /* 0x000ea20000000800 */
[-CC-:B0-----:R-:W-:Y:S02]  /*1270*/  SHF.R.U64 R34, R27, R13.reuse, R8.reuse ;  /* 0x0000000d1b227219 */ /* 0x181fe40000001208 */
[----:B------:R-:W-:-:S05]  /*1280*/  SHF.R.U32.HI R8, RZ, R13, R8 ;  /* 0x0000000dff087219 */ /* 0x000fca0000011608 */
[----:B------:R-:W0:Y:S01]  /*1290*/  LDC R24, c[0x0][0x638] ;  /* 0x00018e00ff187b82 */ /* 0x000e220000000800 */
[-CC-:B---3--:R-:W-:Y:S02]  /*12a0*/  SHF.R.U64 R36, R34, R31.reuse, R8.reuse ;  /* 0x0000001f22247219 */ /* 0x188fe40000001208 */
[-C--:B------:R-:W-:Y:S02]  /*12b0*/  SHF.L.U32 R2, R2, R31.reuse, RZ ;  /* 0x0000001f02027219 */ /* 0x080fe400000006ff */
[----:B------:R-:W-:Y:S01]  /*12c0*/  SHF.R.U32.HI R9, RZ, R31, R8 ;  /* 0x0000001fff097219 */ /* 0x000fe20000011608 */
[----:B------:R-:W-:Y:S01]  /*12d0*/  IMAD.MOV.U32 R8, RZ, RZ, R36 ;  /* 0x000000ffff087224 */ /* 0x000fe200078e0024 */
[----:B------:R-:W-:Y:S01]  /*12e0*/  LOP3.LUT R15, RZ, R2, RZ, 0x33, !PT ;  /* 0x00000002ff0f7212 */ /* 0x000fe200078e33ff */
[----:B------:R-:W3:Y:S01]  /*12f0*/  LDC R28, c[0x0][0x610] ;  /* 0x00018400ff1c7b82 */ /* 0x000ee20000000800 */
[----:B------:R-:W-:Y:S05]  /*1300*/  @!P0 BRA `(.L_x_15) ;  /* 0x0000000000288947 */ /* 0x000fea0003800000 */
[----:B------:R-:W4:Y:S02]  /*1310*/  LDC R13, c[0x0][0x64c] ;  /* 0x00019300ff0d7b82 */ /* 0x000f240000000800 */
[----:B----4-:R-:W-:-:S05]  /*1320*/  IADD3 R13, P0, R36, R13, RZ ;  /* 0x0000000d240d7210 */ /* 0x010fca0007f1e0ff */
        /* <DEDUP_REMOVED lines=8> */
.L_x_15:
[----:B--2---:R-:W-:Y:S01]  /*13b0*/  SHF.R.U64 R7, R8, R22, R9 ;  /* 0x0000001608077219 */ /* 0x004fe20000001209 */
[----:B-1----:R-:W-:Y:S01]  /*13c0*/  VIADD R8, R29, 0xffffffff ;  /* 0xffffffff1d087836 */ /* 0x002fe20000000000 */
[----:B------:R-:W-:Y:S01]  /*13d0*/  SHF.L.U32 R2, R26, R31, RZ ;  /* 0x0000001f1a027219 */ /* 0x000fe200000006ff */
[----:B------:R-:W-:Y:S01]  /*13e0*/  @P1 IMAD R21, R25, R20, R6 ;  /* 0x0000001419151224 */ /* 0x000fe200078e0206 */
[----:B------:R-:W-:Y:S01]  /*13f0*/  LOP3.LUT R15, R34, R15, RZ, 0xc0, !PT ;  /* 0x0000000f220f7212 */ /* 0x000fe200078ec0ff */
[----:B------:R-:W-:Y:S01]  /*1400*/  IMAD.MOV R9, RZ, RZ, -R7 ;  /* 0x000000ffff097224 */ /* 0x000fe200078e0a07 */
[----:B------:R-:W-:-:S03]  /*1410*/  LOP3.LUT R8, R27, R8, RZ, 0xc0, !PT ;  /* 0x000000081b087212 */ /* 0x000fc600078ec0ff */
[----:B------:R-:W-:Y:S02]  /*1420*/  IMAD R6, R2, R7, R15 ;  /* 0x0000000702067224 */ /* 0x000fe400078e020f */
[----:B0-----:R-:W-:Y:S02]  /*1430*/  IMAD R2, R9, R24, R36 ;  /* 0x0000001809027224 */ /* 0x001fe400078e0224 */
[----:B---3--:R-:W-:Y:S02]  /*1440*/  IMAD R19, R6, R28, R21 ;  /* 0x0000001c06137224 */ /* 0x008fe400078e0215 */
[----:B------:R-:W-:Y:S02]  /*1450*/  IMAD R2, R2, R29, R8 ;  /* 0x0000001d02027224 */ /* 0x000fe400078e0208 */
[----:B------:R-:W-:-:S03]  /*1460*/  IMAD.MOV.U32 R6, RZ, RZ, 0x1 ;  /* 0x00000001ff067424 */ /* 0x000fc600078e00ff */
[----:B------:R-:W-:Y:S02]  /*1470*/  SEL R22, R2, R19, !P1 ;  /* 0x0000001302167207 */ /* 0x000fe40004800000 */
[----:B------:R-:W-:Y:S01]  /*1480*/  SEL R19, R19, R2, !P1 ;  /* 0x0000000213137207 */ /* 0x000fe20004800000 */
[----:B------:R-:W-:Y:S01]  /*1490*/  IMAD.MOV.U32 R2, RZ, RZ, R30 ;  /* 0x000000ffff027224 */ /* 0x000fe200078e001e */
[----:B------:R-:W-:-:S07]  /*14a0*/  PRMT R8, R6, 0x7610, R8 ;  /* 0x0000761006087816 */ /* 0x000fce0000000008 */
.L_x_13:
[----:B------:R-:W-:Y:S05]  /*14b0*/  @!P2 BRA `(.L_x_16) ;  /* 0x00000000000ca947 */ /* 0x000fea0003800000 */
[----:B------:R-:W-:Y:S01]  /*14c0*/  UCGABAR_WAIT ;  /* 0x0000000000007dc7 */ /* 0x000fe20008000000 */
[----:B------:R-:W-:Y:S01]  /*14d0*/  CCTL.IVALL ;  /* 0x00000000ff00798f */ /* 0x000fe20002000000 */
[----:B------:R-:W-:Y:S05]  /*14e0*/  BRA `(.L_x_17) ;  /* 0x0000000000047947 */ /* 0x000fea0003800000 */
.L_x_16:
[----:B------:R-:W-:Y:S06]  /*14f0*/  BAR.SYNC.DEFER_BLOCKING 0x0 ;  /* 0x0000000000007b1d */ /* 0x000fec0000010000 */
.L_x_17:
[----:B------:R-:W-:Y:S05]  /*1500*/  @!P4 BRA `(.L_x_18) ;  /* 0x00000090002cc947 */ /* 0x000fea0003800000 */
[----:B------:R-:W-:-:S13]  /*1510*/  ISETP.GT.U32.AND P0, PT, R35, 0x1, PT ;  /* 0x000000012300780c */ /* 0x000fda0003f04070 */
[----:B------:R-:W-:Y:S05]  /*1520*/  @P0 EXIT ;  /* 0x000000000000094d */ /* 0x000fea0003800000 */
.L_x_19:
[----:B------:R-:W-:-:S08]  /*1530*/  NOP ;  /* 0x0000000000007918 */ /* 0x000fd00000000000 */
[----:B------:R-:W1:Y:S02]  /*1540*/  USETMAXREG.TRY_ALLOC.CTAPOOL UP0, 0xe8 ;  /* 0x000000e8000079c8 */ /* 0x000e640008000600 */
[----:B-1----:R-:W-:-:S13]  /*1550*/  PLOP3.LUT P0, PT, PT, PT, UP0, 0x80, 0x0 ;  /* 0x000000000000781c */ /* 0x002fda0003f0f008 */
[----:B------:R-:W-:Y:S05]  /*1560*/  @!P0 BRA `(.L_x_19) ;  /* 0xfffffffc00f08947 */ /* 0x000fea000383ffff */
[----:B------:R-:W-:-:S13]  /*1570*/  LOP3.LUT P0, RZ, R8, 0xff, RZ, 0xc0, !PT ;  /* 0x000000ff08ff7812 */ /* 0x000fda000780c0ff */
[----:B------:R-:W-:Y:S05]  /*1580*/  @!P0 EXIT ;  /* 0x000000000000894d */ /* 0x000fea0003800000 */
[----:B------:R-:W1:Y:S01]  /*1590*/  S2UR UR4, SR_CgaCtaId ;  /* 0x00000000000479c3 */ /* 0x000e620000008800 */
[----:B------:R-:W-:Y:S01]  /*15a0*/  VIADD R14, R14, 0xffffffff ;  /* 0xffffffff0e0e7836 */ /* 0x000fe20000000000 */
[CC--:B------:R-:W-:Y:S01]  /*15b0*/  LEA.HI R4, R0.reuse, R3.reuse, RZ, 0x2 ;  /* 0x0000000300047211 */ /* 0x0c0fe200078f10ff */
[----:B------:R-:W-:Y:S01]  /*15c0*/  UMOV UR41, 0x400 ;  /* 0x0000040000297882 */ /* 0x000fe20000000000 */
[----:B------:R-:W-:Y:S01]  /*15d0*/  LEA.HI R0, R0, R3, RZ, 0x5 ;  /* 0x0000000300007211 */ /* 0x000fe200078f28ff */
[----:B------:R-:W-:Y:S01]  /*15e0*/  UISETP.LT.AND UP0, UPT, UR40, 0x1, UPT ;  /* 0x000000012800788c */ /* 0x000fe2000bf01270 */
[----:B------:R-:W-:Y:S01]  /*15f0*/  R2UR UR42, R14 ;  /* 0x000000000e2a72ca */ /* 0x000fe200000e0000 */
[----:B------:R-:W-:Y:S01]  /*1600*/  USHF.L.U32 UR44, UR40, 0x1, URZ ;  /* 0x00000001282c7899 */ /* 0x000fe2000800063f */
[--C-:B------:R-:W-:Y:S01]  /*1610*/  SHF.R.S32.HI R140, RZ, 0x2, R4.reuse ;  /* 0x00000002ff8c7819 */ /* 0x100fe20000011404 */
[----:B------:R-:W-:Y:S01]  /*1620*/  USEL UR43, UR40, 0x1, UP0 ;  /* 0x00000001282b7887 */ /* 0x000fe20008000000 */
[----:B------:R-:W-:-:S02]  /*1630*/  SHF.R.S32.HI R5, RZ, 0x1f, R4 ;  /* 0x0000001fff057819 */ /* 0x000fc40000011404 */
[----:B------:R-:W-:Y:S01]  /*1640*/  LOP3.LUT R142, R4, 0xfffffffc, RZ, 0xc0, !PT ;  /* 0xfffffffc048e7812 */ /* 0x000fe200078ec0ff */
[----:B------:R-:W-:Y:S01]  /*1650*/  UIADD3 UR43, -UR43, UR40, URZ ;  /* 0x000000282b2b7290 */ /* 0x000fe2000fffe13f */
[----:B------:R-:W-:Y:S02]  /*1660*/  LEA.HI R5, R5, R140, RZ, 0x3 ;  /* 0x0000008c05057211 */ /* 0x000fe400078f18ff */
[----:B------:R-:W-:Y:S01]  /*1670*/  ISETP.NE.AND P0, PT, R14, RZ, PT ;  /* 0x000000ff0e00720c */ /* 0x000fe20003f05270 */
[----:B------:R-:W-:Y:S01]  /*1680*/  IMAD.IADD R142, R3, 0x1, -R142 ;  /* 0x00000001038e7824 */ /* 0x000fe200078e0a8e */
[----:B------:R-:W-:Y:S01]  /*1690*/  LOP3.LUT R5, R5, 0xfffffff8, RZ, 0xc0, !PT ;  /* 0xfffffff805057812 */ /* 0x000fe200078ec0ff */
[----:B------:R-:W-:Y:S01]  /*16a0*/  USHF.L.U32 UR42, UR42, 0x3, URZ ;  /* 0x000000032a2a7899 */ /* 0x000fe2000800063f */
[----:B------:R-:W-:Y:S02]  /*16b0*/  LOP3.LUT R148, R16, 0x1, RZ, 0xfc, !PT ;  /* 0x0000000110947812 */ /* 0x000fe400078efcff */
[----:B------:R-:W-:Y:S01]  /*16c0*/  SEL R149, RZ, 0x1, P0 ;  /* 0x00000001ff957807 */ /* 0x000fe20000000000 */
[----:B------:R-:W-:Y:S01]  /*16d0*/  IMAD.IADD R140, R140, 0x1, -R5 ;  /* 0x000000018c8c7824 */ /* 0x000fe200078e0a05 */
[----:B-1----:R-:W-:Y:S01]  /*16e0*/  ULEA UR41, UR4, UR41, 0x18 ;  /* 0x0000002904297291 */ /* 0x002fe2000f8ec03f */
[----:B------:R-:W-:Y:S01]  /*16f0*/  SHF.R.S32.HI R5, RZ, 0x5, R0 ;  /* 0x00000005ff057819 */ /* 0x000fe20000011400 */
[----:B------:R-:W-:Y:S01]  /*1700*/  IMAD.U32 R144, RZ, RZ, UR42 ;  /* 0x0000002aff907e24 */ /* 0x000fe2000f8e00ff */
[----:B------:R-:W-:Y:S01]  /*1710*/  ULDC UR4, c[0x0][0x284] ;  /* 0x0000a10000047ab9 */ /* 0x000fe20000000800 */
[----:B------:R-:W-:Y:S01]  /*1720*/  UIADD3 UR45, UR41, 0xd0, URZ ;  /* 0x000000d0292d7890 */ /* 0x000fe2000fffe03f */
[--C-:B------:R-:W-:Y:S01]  /*1730*/  SHF.R.S32.HI R141, RZ, 0x1f, R140.reuse ;  /* 0x0000001fff8d7819 */ /* 0x100fe2000001148c */
[----:B------:R-:W-:Y:S01]  /*1740*/  IMAD R147, R5, -0x10, -R140 ;  /* 0xfffffff005937824 */ /* 0x000fe200078e0a8c */
[----:B------:R-:W-:-:S02]  /*1750*/  LOP3.LUT R146, R144, 0x8, RZ, 0xc0, !PT ;  /* 0x0000000890927812 */ /* 0x000fc400078ec0ff */
[----:B------:R-:W-:Y:S01]  /*1760*/  LOP3.LUT R144, R144, 0x8, RZ, 0xc, !PT ;  /* 0x0000000890907812 */ /* 0x000fe200078e0cff */
[----:B------:R-:W-:Y:S01]  /*1770*/  IMAD.U32 R143, RZ, RZ, UR45 ;  /* 0x0000002dff8f7e24 */ /* 0x000fe2000f8e00ff */
[----:B------:R-:W-:Y:S01]  /*1780*/  LOP3.LUT R146, R146, 0x18, RZ, 0x3c, !PT ;  /* 0x0000001892927812 */ /* 0x000fe200078e3cff */
[----:B------:R-:W-:-:S04]  /*1790*/  IMAD.WIDE R140, R5, 0x10, R140 ;  /* 0x00000010058c7825 */ /* 0x000fc800078e028c */
[----:B------:R-:W-:Y:S02]  /*17a0*/  VIADD R145, R143, UR42 ;  /* 0x0000002a8f917c36 */ /* 0x000fe40008000000 */
[----:B------:R-:W-:-:S07]  /*17b0*/  VIADD R147, R147, UR4 ;  /* 0x0000000493937c36 */ /* 0x000fce0008000000 */
.L_x_263:
[----:B------:R-:W-:Y:S01]  /*17c0*/  SHF.L.U32 R0, R149, 0x1f, RZ ;  /* 0x0000001f95007819 */ /* 0x000fe200000006ff */
[----:B------:R-:W-:Y:S02]  /*17d0*/  ULDC UR4, c[0x0][0x28c] ;  /* 0x0000a30000047ab9 */ /* 0x000fe40000000800 */
[----:B------:R-:W-:Y:S01]  /*17e0*/  ISETP.LT.AND P1, PT, RZ, UR4, PT ;  /* 0x00000004ff007c0c */ /* 0x000fe2000bf21270 */
[----:B------:R-:W1:Y:S02]  /*17f0*/  SYNCS.PHASECHK.TRANS64.TRYWAIT P0, [R143+UR42], R0 ;  /* 0x000000008f0075a7 */ /* 0x000e64000800016a */
[----:B-1-3--:R-:W-:Y:S10]  /*1800*/  @!P0 BRA `(.L_x_20) ;  /* 0x000000a0009c8947 */ /* 0x00aff40003800000 */
.L_x_293:
[----:B------:R-:W-:Y:S05]  /*1810*/  @P1 BRA `(.L_x_21) ;  /* 0x0000000000401947 */ /* 0x000fea0003800000 */
[----:B-1----:R-:W-:Y:S01]  /*1820*/  MOV R0, 0x0 ;  /* 0x0000000000007802 */ /* 0x002fe20000000f00 */
[----:B------:R-:W-:Y:S01]  /*1830*/  ULDC.64 UR4, c[0x4][0x68] ;  /* 0x01001a0000047ab9 */ /* 0x000fe20000000a00 */
[----:B------:R-:W-:Y:S01]  /*1840*/  ULDC.64 UR6, c[0x4][0x8] ;  /* 0x0100020000067ab9 */ /* 0x000fe20000000a00 */
[----:B------:R-:W-:Y:S01]  /*1850*/  IMAD.U32 R4, RZ, RZ, UR4 ;  /* 0x00000004ff047e24 */ /* 0x000fe2000f8e00ff */
[----:B------:R1:W2:Y:S01]  /*1860*/  LDC.64 R14, c[0x4][R0] ;  /* 0x01000000000e7b82 */ /* 0x0002a20000000a00 */
[----:B------:R-:W-:Y:S01]  /*1870*/  IMAD.U32 R5, RZ, RZ, UR5 ;  /* 0x00000005ff057e24 */ /* 0x000fe2000f8e00ff */
[----:B------:R-:W-:Y:S01]  /*1880*/  ULDC.64 UR4, c[0x4][0x70] ;  /* 0x01001c0000047ab9 */ /* 0x000fe20000000a00 */
[----:B------:R-:W-:Y:S02]  /*1890*/  IMAD.U32 R10, RZ, RZ, UR6 ;  /* 0x00000006ff0a7e24 */ /* 0x000fe4000f8e00ff */
[----:B------:R-:W-:Y:S02]  /*18a0*/  IMAD.U32 R6, RZ, RZ, UR4 ;  /* 0x00000004ff067e24 */ /* 0x000fe4000f8e00ff */
[----:B------:R-:W-:-:S02]  /*18b0*/  IMAD.U32 R7, RZ, RZ, UR5 ;  /* 0x00000005ff077e24 */ /* 0x000fc4000f8e00ff */
[----:B------:R-:W-:Y:S02]  /*18c0*/  IMAD.U32 R11, RZ, RZ, UR7 ;  /* 0x00000007ff0b7e24 */ /* 0x000fe4000f8e00ff */
[----:B------:R-:W-:Y:S02]  /*18d0*/  IMAD.MOV.U32 R8, RZ, RZ, 0x1e1 ;  /* 0x000001e1ff087424 */ /* 0x000fe400078e00ff */
[----:B0-----:R-:W-:Y:S02]  /*18e0*/  IMAD.MOV.U32 R12, RZ, RZ, 0x1 ;  /* 0x00000001ff0c7424 */ /* 0x001fe400078e00ff */
[----:B-1----:R-:W-:-:S07]  /*18f0*/  IMAD.MOV.U32 R13, RZ, RZ, RZ ;  /* 0x000000ffff0d7224 */ /* 0x002fce00078e00ff */
[----:B------:R-:W-:-:S07]  /*1900*/  LEPC R20, `(.L_x_21) ;  /* 0x000000001014794e */ /* 0x000fce0000000000 */
[----:B--2--5:R-:W-:Y:S05]  /*1910*/  CALL.ABS.NOINC R14 ;  /* 0x000000000e007343 */ /* 0x024fea0003c00000 */
.L_x_21:
[----:B------:R-:W-:-:S13]  /*1920*/  ISETP.NE.AND P0, PT, R148, 0x3, PT ;  /* 0x000000039400780c */ /* 0x000fda0003f05270 */
[----:B------:R-:W-:Y:S05]  /*1930*/  @!P0 BRA `(.L_x_22) ;  /* 0x0000000000048947 */ /* 0x000fea0003800000 */
[----:B------:R-:W-:Y:S01]  /*1940*/  BPT.TRAP 0x1 ;  /* 0x000000040000795c */ /* 0x000fe20000300000 */
.L_x_22:
[----:B------:R-:W-:Y:S02]  /*1950*/  IMAD.U32 R3, RZ, RZ, UR38 ;  /* 0x00000026ff037e24 */ /* 0x000fe4000f8e00ff */
[----:B-1----:R-:W-:-:S03]  /*1960*/  IMAD.U32 R0, RZ, RZ, UR39 ;  /* 0x00000027ff007e24 */ /* 0x002fc6000f8e00ff */
[----:B------:R-:W-:Y:S02]  /*1970*/  LEA R3, R3, UR41, 0x3 ;  /* 0x0000002903037c11 */ /* 0x000fe4000f8e18ff */
[----:B------:R-:W-:-:S04]  /*1980*/  SHF.L.U32 R0, R0, 0x1f, RZ ;  /* 0x0000001f00007819 */ /* 0x000fc800000006ff */
[----:B------:R1:W2:Y:S01]  /*1990*/  SYNCS.PHASECHK.TRANS64.TRYWAIT P1, [R3+URZ], R0 ;  /* 0x00000000030075a7 */ /* 0x0002a2000802017f */
[----:B------:R-:W-:Y:S05]  /*19a0*/  @!P0 BRA `(.L_x_23) ;  /* 0x0000000000048947 */ /* 0x000fea0003800000 */
[----:B------:R-:W-:Y:S01]  /*19b0*/  BPT.TRAP 0x1 ;  /* 0x000000040000795c */ /* 0x000fe20000300000 */
.L_x_23:
[----:B------:R-:W-:-:S05]  /*19c0*/  IMAD.U32 R4, RZ, RZ, UR43 ;  /* 0x0000002bff047e24 */ /* 0x000fca000f8e00ff */
[----:B------:R-:W-:Y:S01]  /*19d0*/  ISETP.GE.AND P2, PT, R4, 0x1, PT ;  /* 0x000000010400780c */ /* 0x000fe20003f46270 */
[----:B--2---:R-:W-:-:S12]  /*19e0*/  @P1 BRA `(.L_x_24) ;  /* 0x0000000000081947 */ /* 0x004fd80003800000 */
[----:B------:R-:W2:Y:S02]  /*19f0*/  SYNCS.PHASECHK.TRANS64.TRYWAIT P1, [R3+URZ], R0 ;  /* 0x00000000030075a7 */ /* 0x000ea4000802017f */
[----:B--2---:R-:W-:Y:S05]  /*1a00*/  @!P1 BRA `(.L_x_25) ;  /* 0x000000a000309947 */ /* 0x004fea0003800000 */
.L_x_24:
[----:B------:R-:W-:Y:S05]  /*1a10*/  WARPSYNC.ALL ;  /* 0x0000000000007948 */ /* 0x000fea0003800000 */
[----:B------:R-:W-:Y:S01]  /*1a20*/  UIADD3 UR4, UR41, 0x200, URZ ;  /* 0x0000020029047890 */ /* 0x000fe2000fffe03f */
[----:B------:R-:W-:Y:S01]  /*1a30*/  WARPGROUP.ARRIVE ;  /* 0x00000000000079c5 */ /* 0x000fe20000000000 */
[----:B------:R-:W-:Y:S02]  /*1a40*/  UIADD3 UR5, UR41, 0xc200, URZ ;  /* 0x0000c20029057890 */ /* 0x000fe4000fffe03f */
[----:B------:R-:W-:Y:S02]  /*1a50*/  USHF.R.U32.HI UR4, URZ, 0x4, UR4 ;  /* 0x000000043f047899 */ /* 0x000fe40008011604 */
[----:B------:R-:W-:-:S02]  /*1a60*/  USHF.R.U32.HI UR5, URZ, 0x4, UR5 ;  /* 0x000000043f057899 */ /* 0x000fc40008011605 */
[----:B------:R-:W-:Y:S02]  /*1a70*/  ULOP3.LUT UR4, UR4, 0x3fff, URZ, 0xc0, !UPT ;  /* 0x00003fff04047892 */ /* 0x000fe4000f8ec03f */
[----:B------:R-:W-:Y:S02]  /*1a80*/  ULOP3.LUT UR5, UR5, 0x3fff, URZ, 0xc0, !UPT ;  /* 0x00003fff05057892 */ /* 0x000fe4000f8ec03f */
[----:B------:R-:W-:Y:S02]  /*1a90*/  ULOP3.LUT UR4, UR4, 0x10000, URZ, 0xfc, !UPT ;  /* 0x0001000004047892 */ /* 0x000fe4000f8efc3f */
[----:B------:R-:W-:Y:S02]  /*1aa0*/  ULOP3.LUT UR5, UR5, 0x10000, URZ, 0xfc, !UPT ;  /* 0x0001000005057892 */ /* 0x000fe4000f8efc3f */
[----:B------:R-:W-:Y:S02]  /*1ab0*/  ULEA UR7, UR38, UR4, 0x8 ;  /* 0x0000000426077291 */ /* 0x000fe4000f8e403f */
[----:B------:R-:W-:Y:S01]  /*1ac0*/  UIMAD UR6, UR38, 0x380, UR5 ;  /* 0x00000380260678a4 */ /* 0x000fe2000f8e0205 */
[----:B------:R-:W-:Y:S01]  /*1ad0*/  UMOV UR9, 0x80000020 ;  /* 0x8000002000097882 */ /* 0x000fe20000000000 */
[----:B------:R-:W-:-:S02]  /*1ae0*/  UMOV UR11, 0x80000020 ;  /* 0x80000020000b7882 */ /* 0x000fc40000000000 */
[----:B------:R-:W-:Y:S01]  /*1af0*/  UIADD3 UR12, UR6, 0x80, URZ ;  /* 0x00000080060c7890 */ /* 0x000fe2000fffe03f */
[----:B------:R-:W-:Y:S02]  /*1b00*/  UMOV UR8, UR7 ;  /* 0x0000000700087c82 */ /* 0x000fe40008000000 */
[----:B------:R-:W-:Y:S01]  /*1b10*/  UMOV UR10, UR6 ;  /* 0x00000006000a7c82 */ /* 0x000fe20008000000 */
[----:B------:R-:W-:Y:S01]  /*1b20*/  UIADD3 UR13, UR6, 0x100, URZ ;  /* 0x00000100060d7890 */ /* 0x000fe2000fffe03f */
[----:B------:R-:W-:Y:S01]  /*1b30*/  HGMMA.64x32x16.F32.BF16 R120, gdesc[UR8], RZ, !UPT, gsb0 ;  /* 0x00600000087879f0 */ /* 0x000fe2000c0018ff */
[----:B------:R-:W-:Y:S01]  /*1b40*/  UMOV UR11, 0x80000020 ;  /* 0x80000020000b7882 */ /* 0x000fe20000000000 */
[----:B------:R-:W-:Y:S01]  /*1b50*/  UMOV UR10, UR12 ;  /* 0x0000000c000a7c82 */ /* 0x000fe20008000000 */
[----:B------:R-:W-:Y:S02]  /*1b60*/  UIADD3 UR14, UR6, 0x180, URZ ;  /* 0x00000180060e7890 */ /* 0x000fe4000fffe03f */
[----:B------:R-:W-:Y:S01]  /*1b70*/  UIADD3 UR12, UR6, 0x200, URZ ;  /* 0x00000200060c7890 */ /* 0x000fe2000fffe03f */
[----:B------:R-:W-:-:S02]  /*1b80*/  WARPGROUP.DEPBAR.LE gsb0, 0x0 ;  /* 0x00008000000079c5 */ /* 0x000fc40000010000 */
[----:B------:R-:W-:-:S06]  /*1b90*/  WARPGROUP.ARRIVE ;  /* 0x00000000000079c5 */ /* 0x000fcc0000000000 */
[----:B------:R-:W-:Y:S01]  /*1ba0*/  HGMMA.64x32x16.F32.BF16 R104, gdesc[UR8], RZ, !UPT, gsb0 ;  /* 0x00600000086879f0 */ /* 0x000fe2000c0018ff */
[----:B------:R-:W-:Y:S01]  /*1bb0*/  UMOV UR10, UR13 ;  /* 0x0000000d000a7c82 */ /* 0x000fe20008000000 */
[----:B------:R-:W-:Y:S01]  /*1bc0*/  UMOV UR11, 0x80000020 ;  /* 0x80000020000b7882 */ /* 0x000fe20000000000 */
[----:B------:R-:W-:Y:S01]  /*1bd0*/  UIADD3 UR13, UR6, 0x280, URZ ;  /* 0x00000280060d7890 */ /* 0x000fe2000fffe03f */
[----:B------:R-:W-:Y:S02]  /*1be0*/  WARPGROUP.DEPBAR.LE gsb0, 0x0 ;  /* 0x00008000000079c5 */ /* 0x000fe40000010000 */
        /* <DEDUP_REMOVED lines=22> */
[----:B------:R-:W-:Y:S02]  /*1d50*/  WARPGROUP.DEPBAR.LE gsb0, 0x0 ;  /* 0x00008000000079c5 */ /* 0x000fe40000010000 */
[----:B------:R-:W-:-:S06]  /*1d60*/  WARPGROUP.ARRIVE ;  /* 0x00000000000079c5 */ /* 0x000fcc0000000000 */
[----:B------:R-:W-:Y:S01]  /*1d70*/  HGMMA.64x32x16.F32.BF16 R24, gdesc[UR8], RZ, !UPT, gsb0 ;  /* 0x00600000081879f0 */ /* 0x000fe2000c0018ff */
[----:B------:R-:W-:Y:S02]  /*1d80*/  UIADD3 UR8, UR7, 0x2, URZ ;  /* 0x0000000207087890 */ /* 0x000fe4000fffe03f */
[----:B------:R-:W-:Y:S01]  /*1d90*/  UIADD3 UR10, UR6, 0x2, URZ ;  /* 0x00000002060a7890 */ /* 0x000fe2000fffe03f */
[----:B------:R-:W-:Y:S01]  /*1da0*/  UMOV UR9, 0x80000020 ;  /* 0x8000002000097882 */ /* 0x000fe20000000000 */
[----:B------:R-:W-:Y:S01]  /*1db0*/  UMOV UR11, 0x80000020 ;  /* 0x80000020000b7882 */ /* 0x000fe20000000000 */
[----:B------:R-:W-:Y:S01]  /*1dc0*/  UIADD3 UR7, UR6, 0x82, URZ ;  /* 0x0000008206077890 */ /* 0x000fe2000fffe03f */
[----:B------:R-:W-:Y:S02]  /*1dd0*/  WARPGROUP.DEPBAR.LE gsb0, 0x0 ;  /* 0x00008000000079c5 */ /* 0x000fe40000010000 */
[----:B------:R-:W-:-:S06]  /*1de0*/  WARPGROUP.ARRIVE ;  /* 0x00000000000079c5 */ /* 0x000fcc0000000000 */
[----:B------:R-:W-:Y:S01]  /*1df0*/  HGMMA.64x32x16.F32.BF16 R120, gdesc[UR8], R120, gsb0 ;  /* 0x00600000087879f0 */ /* 0x000fe20008001878 */
[----:B------:R-:W-:Y:S01]  /*1e00*/  UMOV UR10, UR7 ;  /* 0x00000007000a7c82 */ /* 0x000fe20008000000 */
[----:B------:R-:W-:Y:S01]  /*1e10*/  UMOV UR11, 0x80000020 ;  /* 0x80000020000b7882 */ /* 0x000fe20000000000 */
[----:B------:R-:W-:Y:S01]  /*1e20*/  UIADD3 UR7, UR6, 0x202, URZ ;  /* 0x0000020206077890 */ /* 0x000fe2000fffe03f */
[----:B------:R-:W-:Y:S02]  /*1e30*/  WARPGROUP.DEPBAR.LE gsb0, 0x0 ;  /* 0x00008000000079c5 */ /* 0x000fe40000010000 */
[----:B------:R-:W-:-:S06]  /*1e40*/  WARPGROUP.ARRIVE ;  /* 0x00000000000079c5 */ /* 0x000fcc0000000000 */
[----:B------:R-:W-:Y:S01]  /*1e50*/  HGMMA.64x32x16.F32.BF16 R104, gdesc[UR8], R104, gsb0 ;  /* 0x00600000086879f0 */ /* 0x000fe20008001868 */
[----:B------:R-:W-:Y:S01]  /*1e60*/  UMOV UR10, UR12 ;  /* 0x0000000c000a7c82 */ /* 0x000fe20008000000 */
[----:B------:R-:W-:Y:S01]  /*1e70*/  UMOV UR11, 0x80000020 ;  /* 0x80000020000b7882 */ /* 0x000fe20000000000 */
[----:B------:R-:W-:Y:S02]  /*1e80*/  UIADD3 UR12, UR6, 0x282, URZ ;  /* 0x00000282060c7890 */ /* 0x000fe4000fffe03f */
[----:B------:R-:W-:Y:S01]  /*1e90*/  UIADD3 UR6, UR6, 0x302, URZ ;  /* 0x0000030206067890 */ /* 0x000fe2000fffe03f */
[----:B------:R-:W-:Y:S02]  /*1ea0*/  WARPGROUP.DEPBAR.LE gsb0, 0x0 ;  /* 0x00008000000079c5 */ /* 0x000fe40000010000 */
[----:B------:R-:W-:-:S06]  /*1eb0*/  WARPGROUP.ARRIVE ;  /* 0x00000000000079c5 */ /* 0x000fcc0000000000 */
[----:B------:R-:W-:Y:S01]  /*1ec0*/  HGMMA.64x32x16.F32.BF16 R88, gdesc[UR8], R88, gsb0 ;  /* 0x00600000085879f0 */ /* 0x000fe20008001858 */
[----:B------:R-:W-:Y:S01]  /*1ed0*/  UMOV UR10, UR13 ;  /* 0x0000000d000a7c82 */ /* 0x000fe20008000000 */
[----:B------:R-:W-:Y:S01]  /*1ee0*/  UMOV UR11, 0x80000020 ;  /* 0x80000020000b7882 */ /* 0x000fe20000000000 */
        /* <DEDUP_REMOVED lines=17> */
[----:B------:R-:W-:Y:S03]  /*2000*/  HGMMA.64x32x16.F32.BF16 R24, gdesc[UR8], R24, gsb0 ;  /* 0x00600000081879f0 */ /* 0x000fe60008001818 */
[----:B------:R-:W-:Y:S02]  /*2010*/  WARPGROUP.DEPBAR.LE gsb0, 0x0 ;  /* 0x00008000000079c5 */ /* 0x000fe40000010000 */
[----:B------:R-:W-:Y:S05]  /*2020*/  @!P2 BRA `(.L_x_26) ;  /* 0x0000000400fca947 */ /* 0x000fea0003800000 */
[----:B------:R-:W-:Y:S01]  /*2030*/  UIADD3 UR6, UR38, 0x1, URZ ;  /* 0x0000000126067890 */ /* 0x000fe2000fffe03f */
[----:B-12---:R-:W-:Y:S02]  /*2040*/  IMAD.U32 R0, RZ, RZ, UR43 ;  /* 0x0000002bff007e24 */ /* 0x006fe4000f8e00ff */
[----:B------:R-:W-:Y:S01]  /*2050*/  IMAD.U32 R3, RZ, RZ, UR38 ;  /* 0x00000026ff037e24 */ /* 0x000fe2000f8e00ff */
[----:B------:R-:W-:-:S04]  /*2060*/  UISETP.NE.AND UP0, UPT, UR6, 0xc, UPT ;  /* 0x0000000c0600788c */ /* 0x000fc8000bf05270 */
[----:B------:R-:W-:Y:S02]  /*2070*/  USEL UR7, URZ, 0x1, UP0 ;  /* 0x000000013f077887 */ /* 0x000fe40008000000 */
[----:B------:R-:W-:Y:S02]  /*2080*/  USEL UR6, UR6, URZ, UP0 ;  /* 0x0000003f06067287 */ /* 0x000fe40008000000 */
[----:B------:R-:W-:-:S06]  /*2090*/  ULOP3.LUT UR7, UR39, UR7, URZ, 0x3c, !UPT ;  /* 0x0000000727077292 */ /* 0x000fcc000f8e3c3f */
[----:B------:R-:W-:-:S07]  /*20a0*/  IMAD.U32 R6, RZ, RZ, UR7 ;  /* 0x00000007ff067e24 */ /* 0x000fce000f8e00ff */
.L_x_33:
[----:B------:R-:W-:Y:S05]  /*20b0*/  @!P0 BRA `(.L_x_27) ;  /* 0x0000000000048947 */ /* 0x000fea0003800000 */
[----:B------:R-:W-:Y:S01]  /*20c0*/  BPT.TRAP 0x1 ;  /* 0x000000040000795c */ /* 0x000fe20000300000 */
.L_x_27:
[----:B------:R-:W-:Y:S01]  /*20d0*/  ULEA UR7, UR6, UR41, 0x3 ;  /* 0x0000002906077291 */ /* 0x000fe2000f8e183f */
[----:B------:R-:W-:-:S08]  /*20e0*/  SHF.L.U32 R4, R6, 0x1f, RZ ;  /* 0x0000001f06047819 */ /* 0x000fd000000006ff */
[----:B------:R1:W2:Y:S01]  /*20f0*/  SYNCS.PHASECHK.TRANS64.TRYWAIT P1, [UR7], R4 ;  /* 0x00000004ff0075a7 */ /* 0x0002a20008020147 */
[----:B------:R-:W-:Y:S05]  /*2100*/  @!P0 BRA `(.L_x_28) ;  /* 0x0000000000048947 */ /* 0x000fea0003800000 */
[----:B------:R-:W-:Y:S01]  /*2110*/  BPT.TRAP 0x1 ;  /* 0x000000040000795c */ /* 0x000fe20000300000 */
.L_x_28:
[----:B--2---:R-:W-:Y:S05]  /*2120*/  @P1 BRA `(.L_x_29) ;  /* 0x0000000000081947 */ /* 0x004fea0003800000 */
[----:B------:R-:W2:Y:S02]  /*2130*/  SYNCS.PHASECHK.TRANS64.TRYWAIT P1, [UR7], R4 ;  /* 0x00000004ff0075a7 */ /* 0x000ea40008020147 */
[----:B--2---:R-:W-:Y:S05]  /*2140*/  @!P1 BRA `(.L_x_30) ;  /* 0x0000009800749947 */ /* 0x004fea0003800000 */
.L_x_29:
[----:B------:R-:W-:Y:S01]  /*2150*/  ULEA UR7, UR6, UR4, 0x8 ;  /* 0x0000000406077291 */ /* 0x000fe2000f8e403f */
[----:B------:R-:W-:Y:S01]  /*2160*/  WARPGROUP.ARRIVE ;  /* 0x00000000000079c5 */ /* 0x000fe20000000000 */
[----:B------:R-:W-:Y:S01]  /*2170*/  UIMAD UR8, UR6, 0x380, UR5 ;  /* 0x00000380060878a4 */ /* 0x000fe2000f8e0205 */
[----:B------:R-:W-:Y:S01]  /*2180*/  UMOV UR13, 0x80000020 ;  /* 0x80000020000d7882 */ /* 0x000fe20000000000 */
[----:B------:R-:W-:Y:S02]  /*2190*/  UMOV UR15, 0x80000020 ;  /* 0x80000020000f7882 */ /* 0x000fe40000000000 */
[----:B------:R-:W-:Y:S01]  /*21a0*/  UIADD3 UR9, UR8, 0x80, URZ ;  /* 0x0000008008097890 */ /* 0x000fe2000fffe03f */
[----:B------:R-:W-:Y:S02]  /*21b0*/  UMOV UR12, UR7 ;  /* 0x00000007000c7c82 */ /* 0x000fe40008000000 */
[----:B------:R-:W-:Y:S01]  /*21c0*/  UMOV UR14, UR8 ;  /* 0x00000008000e7c82 */ /* 0x000fe20008000000 */
[----:B------:R-:W-:Y:S01]  /*21d0*/  UIADD3 UR10, UR8, 0x100, URZ ;  /* 0x00000100080a7890 */ /* 0x000fe2000fffe03f */
[----:B------:R-:W-:Y:S01]  /*21e0*/  HGMMA.64x32x16.F32.BF16 R120, gdesc[UR12], R120, gsb0 ;  /* 0x006000000c7879f0 */ /* 0x000fe20008001878 */
[----:B------:R-:W-:Y:S01]  /*21f0*/  UMOV UR15, 0x80000020 ;  /* 0x80000020000f7882 */ /* 0x000fe20000000000 */
[----:B------:R-:W-:Y:S01]  /*2200*/  UMOV UR14, UR9 ;  /* 0x00000009000e7c82 */ /* 0x000fe20008000000 */
[----:B------:R-:W-:-:S02]  /*2210*/  UIADD3 UR11, UR8, 0x180, URZ ;  /* 0x00000180080b7890 */ /* 0x000fc4000fffe03f */
        /* <DEDUP_REMOVED lines=76> */
[----:B------:R-:W-:Y:S01]  /*26e0*/  BPT.TRAP 0x1 ;  /* 0x000000040000795c */ /* 0x000fe20000300000 */
.L_x_31:
[----:B------:R-:W-:-:S13]  /*26f0*/  ISETP.NE.AND P1, PT, R137, RZ, PT ;  /* 0x000000ff8900720c */ /* 0x000fda0003f25270 */
[----:B-12---:R-:W-:-:S05]  /*2700*/  @P1 LEA R4, R3, UR41, 0x3 ;  /* 0x0000002903041c11 */ /* 0x006fca000f8e18ff */
[----:B------:R-:W-:-:S05]  /*2710*/  @P1 VIADD R5, R4, 0x60 ;  /* 0x0000006004051836 */ /* 0x000fca0000000000 */
[----:B------:R-:W-:-:S04]  /*2720*/  @P1 PRMT R5, R136, 0x654, R5 ;  /* 0x0000065488051816 */ /* 0x000fc80000000005 */
[----:B------:R1:W-:Y:S01]  /*2730*/  @P1 SYNCS.ARRIVE.TRANS64.RED.A1T0 RZ, [R5+URZ], RZ ;  /* 0x000000ff05ff19a7 */ /* 0x0003e2000810043f */
[----:B------:R-:W-:-:S13]  /*2740*/  ISETP.GT.U32.AND P1, PT, R16, 0x1, PT ;  /* 0x000000011000780c */ /* 0x000fda0003f24070 */
[----:B-1----:R-:W-:Y:S05]  /*2750*/  @P1 BRA `(.L_x_32) ;  /* 0x0000000000041947 */ /* 0x002fea0003800000 */
[----:B------:R-:W-:Y:S01]  /*2760*/  BPT.TRAP 0x1 ;  /* 0x000000040000795c */ /* 0x000fe20000300000 */
.L_x_32:
[----:B------:R-:W-:Y:S01]  /*2770*/  UIADD3 UR6, UR6, 0x1, URZ ;  /* 0x0000000106067890 */ /* 0x000fe2000fffe03f */
[C---:B------:R-:W-:Y:S01]  /*2780*/  ISETP.GT.AND P2, PT, R0.reuse, 0x1, PT ;  /* 0x000000010000780c */ /* 0x040fe20003f44270 */
[----:B------:R-:W-:Y:S02]  /*2790*/  VIADD R3, R3, 0x1 ;  /* 0x0000000103037836 */ /* 0x000fe40000000000 */
[----:B------:R-:W-:Y:S01]  /*27a0*/  UISETP.NE.AND UP0, UPT, UR6, 0xc, UPT ;  /* 0x0000000c0600788c */ /* 0x000fe2000bf05270 */
[----:B------:R-:W-:Y:S02]  /*27b0*/  VIADD R0, R0, 0xffffffff ;  /* 0xffffffff00007836 */ /* 0x000fe40000000000 */
[C---:B------:R-:W-:Y:S01]  /*27c0*/  ISETP.NE.AND P1, PT, R3.reuse, 0xc, PT ;  /* 0x0000000c0300780c */ /* 0x040fe20003f25270 */
[----:B------:R-:W-:Y:S02]  /*27d0*/  USEL UR7, URZ, 0x1, UP0 ;  /* 0x000000013f077887 */ /* 0x000fe40008000000 */
[----:B------:R-:W-:Y:S01]  /*27e0*/  USEL UR6, UR6, URZ, UP0 ;  /* 0x0000003f06067287 */ /* 0x000fe20008000000 */
[----:B------:R-:W-:-:S03]  /*27f0*/  SEL R3, R3, RZ, P1 ;  /* 0x000000ff03037207 */ /* 0x000fc60000800000 */
[----:B------:R-:W-:Y:S01]  /*2800*/  LOP3.LUT R6, R6, UR7, RZ, 0x3c, !PT ;  /* 0x0000000706067c12 */ /* 0x000fe2000f8e3cff */
[----:B------:R-:W-:Y:S07]  /*2810*/  @P2 BRA `(.L_x_33) ;  /* 0xfffffff800242947 */ /* 0x000fee000383ffff */
.L_x_26:
[----:B-12---:R-:W1:Y:S01]  /*2820*/  LDC R0, c[0x0][0x28c] ;  /* 0x0000a300ff007b82 */ /* 0x006e620000000800 */
[----:B------:R2:W-:Y:S01]  /*2830*/  SYNCS.ARRIVE.TRANS64.A1T0 RZ, [R144+UR45], RZ ;  /* 0x000000ff90ff79a7 */ /* 0x0005e2000810002d */
[----:B-1----:R-:W-:-:S13]  /*2840*/  ISETP.GE.AND P1, PT, R0, 0x1, PT ;  /* 0x000000010000780c */ /* 0x002fda0003f26270 */
[----:B--2---:R-:W-:Y:S05]  /*2850*/  @!P1 BRA `(.L_x_34) ;  /* 0x0000000000449947 */ /* 0x004fea0003800000 */
[----:B------:R-:W-:Y:S05]  /*2860*/  @!P0 BRA `(.L_x_35) ;  /* 0x0000000000048947 */ /* 0x000fea0003800000 */
[----:B------:R-:W-:Y:S01]  /*2870*/  BPT.TRAP 0x1 ;  /* 0x000000040000795c */ /* 0x000fe20000300000 */
.L_x_35:
[----:B------:R-:W-:-:S13]  /*2880*/  ISETP.NE.AND P0, PT, R137, RZ, PT ;  /* 0x000000ff8900720c */ /* 0x000fda0003f05270 */
[----:B------:R-:W-:-:S05]  /*2890*/  VOTEU.ANY UP0, P0 ;  /* 0x00000000003f7886 */ /* 0x000fca0000000100 */
[----:B------:R-:W-:-:S06]  /*28a0*/  @UP0 UIADD3 UR4, UR43, UR38, URZ ;  /* 0x000000262b040290 */ /* 0x000fcc000fffe03f */
[----:B------:R-:W-:Y:S02]  /*28b0*/  IMAD.U32 R4, RZ, RZ, UR4 ;  /* 0x00000004ff047e24 */ /* 0x000fe4000f8e00ff */
[----:B------:R-:W-:Y:S02]  /*28c0*/  IMAD.U32 R3, RZ, RZ, UR4 ;  /* 0x00000004ff037e24 */ /* 0x000fe4000f8e00ff */
[----:B------:R-:W-:-:S05]  /*28d0*/  @P0 IMAD.WIDE.U32 R4, R4, -0x55555555, RZ ;  /* 0xaaaaaaab04040825 */ /* 0x000fca00078e00ff */
[----:B------:R-:W-:-:S05]  /*28e0*/  @P0 SHF.R.U32.HI R0, RZ, 0x3, R5 ;  /* 0x00000003ff000819 */ /* 0x000fca0000011605 */
[----:B------:R-:W-:-:S05]  /*28f0*/  @P0 IMAD R0, R0, -0xc, R3 ;  /* 0xfffffff400000824 */ /* 0x000fca00078e0203 */
[----:B------:R-:W-:-:S05]  /*2900*/  @P0 LEA R0, R0, UR41, 0x3 ;  /* 0x0000002900000c11 */ /* 0x000fca000f8e18ff */
[----:B------:R-:W-:-:S05]  /*2910*/  @P0 VIADD R3, R0, 0x60 ;  /* 0x0000006000030836 */ /* 0x000fca0000000000 */
[----:B------:R-:W-:-:S04]  /*2920*/  @P0 PRMT R3, R136, 0x654, R3 ;  /* 0x0000065488030816 */ /* 0x000fc80000000003 */
[----:B------:R1:W-:Y:S01]  /*2930*/  @P0 SYNCS.ARRIVE.TRANS64.RED.A1T0 RZ, [R3+URZ], RZ ;  /* 0x000000ff03ff09a7 */ /* 0x0003e2000810043f */
[----:B------:R-:W-:-:S13]  /*2940*/  ISETP.GT.U32.AND P0, PT, R16, 0x1, PT ;  /* 0x000000011000780c */ /* 0x000fda0003f04070 */
[----:B-1----:R-:W-:Y:S05]  /*2950*/  @P0 BRA `(.L_x_34) ;  /* 0x0000000000040947 */ /* 0x002fea0003800000 */
[----:B------:R-:W-:Y:S01]  /*2960*/  BPT.TRAP 0x1 ;  /* 0x000000040000795c */ /* 0x000fe20000300000 */
.L_x_34:
[----:B------:R-:W-:Y:S01]  /*2970*/  SHF.L.U32 R0, R149, 0x1f, RZ ;  /* 0x0000001f95007819 */ /* 0x000fe200000006ff */
[----:B------:R-:W-:Y:S01]  /*2980*/  UIADD3 UR38, UR44, UR38, URZ ;  /* 0x000000262c267290 */ /* 0x000fe2000fffe03f */
[----:B------:R-:W1:Y:S01]  /*2990*/  LDC R9, c[0x0][0x288] ;  /* 0x0000a200ff097b82 */ /* 0x000e620000000800 */
[----:B------:R-:W-:Y:S01]  /*29a0*/  UISETP.GE.U32.AND UP1, UPT, UR44, 0xc, UPT ;  /* 0x0000000c2c00788c */ /* 0x000fe2000bf26070 */
[----:B------:R-:W-:Y:S01]  /*29b0*/  IMAD.SHL.U32 R10, R142, 0x2, RZ ;  /* 0x000000028e0a7824 */ /* 0x000fe200078e00ff */
[----:B------:R-:W-:Y:S02]  /*29c0*/  UISETP.GT.U32.AND UP0, UPT, UR38, 0xb, UPT ;  /* 0x0000000b2600788c */ /* 0x000fe4000bf04070 */
[----:B------:R-:W-:Y:S02]  /*29d0*/  UIMAD.WIDE.U32 UR4, UR38, -0x55555555, URZ ;  /* 0xaaaaaaab260478a5 */ /* 0x000fe4000f8e003f */
[----:B------:R-:W-:Y:S01]  /*29e0*/  UISETP.LT.U32.AND UP0, UPT, UR44, 0xc, UP0 ;  /* 0x0000000c2c00788c */ /* 0x000fe20008701070 */
[----:B------:R-:W2:Y:S01]  /*29f0*/  SYNCS.PHASECHK.TRANS64.TRYWAIT P0, [R143+UR42+0x10], R0 ;  /* 0x000010008f0075a7 */ /* 0x000ea2000800016a */
[----:B------:R-:W-:Y:S01]  /*2a00*/  USHF.R.U32.HI UR4, URZ, 0x3, UR5 ;  /* 0x000000033f047899 */ /* 0x000fe20008011605 */
[----:B------:R-:W-:Y:S01]  /*2a10*/  SHF.R.S32.HI R11, RZ, 0x1f, R10 ;  /* 0x0000001fff0b7819 */ /* 0x000fe2000001140a */
[----:B------:R-:W-:-:S02]  /*2a20*/  USEL UR6, URZ, 0x1, !UP0 ;  /* 0x000000013f067887 */ /* 0x000fc4000c000000 */
[----:B------:R-:W-:Y:S02]  /*2a30*/  UIMAD UR38, UR4, -0xc, UR38 ;  /* 0xfffffff4042678a4 */ /* 0x000fe4000f8e0226 */
[----:B------:R-:W-:-:S04]  /*2a40*/  ULOP3.LUT UR39, UR39, UR6, URZ, 0x3c, !UPT ;  /* 0x0000000627277292 */ /* 0x000fc8000f8e3c3f */
[----:B------:R-:W-:Y:S01]  /*2a50*/  @UP1 ULOP3.LUT UR39, UR39, 0x1, UR4, 0x78, !UPT ;  /* 0x0000000127271892 */ /* 0x000fe2000f8e7804 */
[----:B-12---:R-:W-:Y:S11]  /*2a60*/  @!P0 BRA `(.L_x_36) ;  /* 0x0000009000448947 */ /* 0x006ff60003800000 */
.L_x_294:
[----:B------:R-:W-:Y:S01]  /*2a70*/  IMAD.SHL.U32 R8, R19, 0x40, RZ ;  /* 0x0000004013087824 */ /* 0x000fe200078e00ff */
[----:B------:R-:W-:Y:S01]  /*2a80*/  ULDC UR6, c[0x0][0x284] ;  /* 0x0000a10000067ab9 */ /* 0x000fe20000000800 */
[----:B------:R-:W-:Y:S01]  /*2a90*/  IMAD R14, R22, 0xe0, RZ ;  /* 0x000000e0160e7824 */ /* 0x000fe200078e02ff */
[----:B------:R-:W-:Y:S01]  /*2aa0*/  SHF.R.S32.HI R153, RZ, 0x1f, R2 ;  /* 0x0000001fff997819 */ /* 0x000fe20000011402 */
[----:B------:R-:W-:Y:S01]  /*2ab0*/  ULDC.64 UR4, c[0x0][0x5d0] ;  /* 0x0001740000047ab9 */ /* 0x000fe20000000a00 */
[----:B------:R-:W-:Y:S01]  /*2ac0*/  ISETP.GE.AND P0, PT, R8, UR6, PT ;  /* 0x0000000608007c0c */ /* 0x000fe2000bf06270 */
[----:B------:R-:W-:Y:S01]  /*2ad0*/  IMAD.WIDE.U32 R4, R2, UR4, R10 ;  /* 0x0000000402047c25 */ /* 0x000fe2000f8e000a */
[----:B------:R-:W-:Y:S02]  /*2ae0*/  SHF.R.S32.HI R15, RZ, 0x1f, R14 ;  /* 0x0000001fff0f7819 */ /* 0x000fe4000001140e */
[C---:B------:R-:W-:Y:S01]  /*2af0*/  ISETP.GE.OR P0, PT, R14.reuse, R9, P0 ;  /* 0x000000090e00720c */ /* 0x040fe20000706670 */
[----:B------:R-:W-:Y:S01]  /*2b00*/  IMAD R3, R153, UR4, RZ ;  /* 0x0000000499037c24 */ /* 0x000fe2000f8e02ff */
[----:B------:R-:W-:-:S03]  /*2b10*/  IADD3 R6, P1, R14, R4, RZ ;  /* 0x000000040e067210 */ /* 0x000fc60007f3e0ff */
[----:B------:R-:W-:-:S05]  /*2b20*/  IMAD R3, R2, UR5, R3 ;  /* 0x0000000502037c24 */ /* 0x000fca000f8e0203 */
[----:B------:R-:W-:-:S03]  /*2b30*/  IADD3.X R7, R15, R5, R3, P1, !PT ;  /* 0x000000050f077210 */ /* 0x000fc60000ffe403 */
[----:B------:R-:W-:Y:S05]  /*2b40*/  @P0 BRA `(.L_x_37) ;  /* 0x0000007000ec0947 */ /* 0x000fea0003800000 */
[----:B------:R-:W2:Y:S01]  /*2b50*/  LDC.64 R4, c[0x0][0x5c8] ;  /* 0x00017200ff047b82 */ /* 0x000ea20000000a00 */
[----:B-----5:R-:W-:Y:S01]  /*2b60*/  FSETP.NEU.AND P0, PT, R139, RZ, PT ;  /* 0x000000ff8b00720b */ /* 0x020fe20003f0d000 */
[----:B------:R-:W-:Y:S01]  /*2b70*/  IMAD R3, R142, -0x2, R9 ;  /* 0xfffffffe8e037824 */ /* 0x000fe200078e0209 */
[----:B------:R-:W-:Y:S01]  /*2b80*/  BSSY B0, `(.L_x_37) ;  /* 0x0000737000007945 */ /* 0x000fe20003800000 */
[----:B------:R-:W-:-:S04]  /*2b90*/  IMAD.WIDE R150, R19, 0x40, R140 ;  /* 0x0000004013967825 */ /* 0x000fc800078e028c */
[----:B-1----:R-:W-:Y:S02]  /*2ba0*/  IMAD.IADD R0, R3, 0x1, -R14 ;  /* 0x0000000103007824 */ /* 0x002fe400078e0a0e */
[----:B------:R-:W-:-:S03]  /*2bb0*/  IMAD.IADD R3, R147, 0x1, -R8 ;  /* 0x0000000193037824 */ /* 0x000fc600078e0a08 */
[----:B------:R-:W-:-:S04]  /*2bc0*/  ISETP.GT.AND P1, PT, R0, RZ, PT ;  /* 0x000000ff0000720c */ /* 0x000fc80003f24270 */
[----:B------:R-:W-:Y:S01]  /*2bd0*/  ISETP.GT.AND P2, PT, R3, RZ, P1 ;  /* 0x000000ff0300720c */ /* 0x000fe20000f44270 */
[-C--:B--2---:R-:W-:Y:S02]  /*2be0*/  IMAD R8, R151, R4.reuse, RZ ;  /* 0x0000000497087224 */ /* 0x084fe400078e02ff */
[----:B------:R-:W-:-:S04]  /*2bf0*/  IMAD.WIDE.U32 R6, R150, R4, R6 ;  /* 0x0000000496067225 */ /* 0x000fc800078e0006 */
[----:B------:R-:W-:-:S04]  /*2c00*/  IMAD R9, R150, R5, R8 ;  /* 0x0000000596097224 */ /* 0x000fc800078e0208 */
[----:B------:R-:W-:Y:S01]  /*2c10*/  IMAD.IADD R9, R7, 0x1, R9 ;  /* 0x0000000107097824 */ /* 0x000fe200078e0209 */
[----:B------:R-:W-:Y:S06]  /*2c20*/  @!P0 BRA `(.L_x_38) ;  /* 0x0000004800f88947 */ /* 0x000fec0003800000 */
[----:B------:R-:W1:Y:S01]  /*2c30*/  LDC.64 R20, c[0x0][0x5b8] ;  /* 0x00016e00ff147b82 */ /* 0x000e620000000a00 */
[----:B------:R-:W-:-:S07]  /*2c40*/  ULDC.64 UR4, c[0x0][0x5c0] ;  /* 0x0001700000047ab9 */ /* 0x000fce0000000a00 */
[----:B------:R-:W2:Y:S08]  /*2c50*/  LDC.64 R160, c[0x0][0x5b0] ;  /* 0x00016c00ffa07b82 */ /* 0x000eb00000000a00 */
[----:B0-----:R-:W0:Y:S01]  /*2c60*/  LDC.64 R12, c[0x0][0x5a8] ;  /* 0x00016a00ff0c7b82 */ /* 0x001e220000000a00 */
[-C--:B-1----:R-:W-:Y:S02]  /*2c70*/  IMAD R7, R153, R20.reuse, RZ ;  /* 0x0000001499077224 */ /* 0x082fe400078e02ff */
[----:B------:R-:W-:-:S04]  /*2c80*/  IMAD.WIDE.U32 R152, R2, R20, R10 ;  /* 0x0000001402987225 */ /* 0x000fc800078e000a */
[----:B------:R-:W-:Y:S01]  /*2c90*/  IMAD R159, R2, R21, R7 ;  /* 0x00000015029f7224 */ /* 0x000fe200078e0207 */
[----:B------:R-:W-:Y:S01]  /*2ca0*/  IADD3 R154, P0, R14, R152, RZ ;  /* 0x000000980e9a7210 */ /* 0x000fe20007f1e0ff */
[----:B--2---:R-:W-:-:S03]  /*2cb0*/  IMAD R7, R151, R160, RZ ;  /* 0x000000a097077224 */ /* 0x004fc600078e02ff */
[----:B------:R-:W-:Y:S01]  /*2cc0*/  IADD3.X R155, R15, R153, R159, P0, !PT ;  /* 0x000000990f9b7210 */ /* 0x000fe200007fe49f */
[C---:B------:R-:W-:Y:S02]  /*2cd0*/  IMAD R21, R150.reuse, R161, R7 ;  /* 0x000000a196157224 */ /* 0x040fe400078e0207 */
[----:B------:R-:W-:-:S04]  /*2ce0*/  IMAD.WIDE.U32 R152, R150, R160, R154 ;  /* 0x000000a096987225 */ /* 0x000fc800078e009a */
[----:B------:R-:W-:Y:S01]  /*2cf0*/  IMAD.IADD R7, R153, 0x1, R21 ;  /* 0x0000000199077824 */ /* 0x000fe200078e0215 */
[----:B0-----:R-:W-:-:S04]  /*2d00*/  LEA R156, P0, R152, R12, 0x1 ;  /* 0x0000000c989c7211 */ /* 0x001fc800078008ff */
[----:B------:R-:W-:-:S05]  /*2d10*/  LEA.HI.X R157, R152, R13, R7, 0x1, P0 ;  /* 0x0000000d989d7211 */ /* 0x000fca00000f0c07 */
[----:B------:R-:W2:Y:S01]  /*2d20*/  @P2 LDG.E.LTC128B.U16 R19, desc[UR36][R156.64] ;  /* 0x000000249c132981 */ /* 0x000ea2000c1e1520 */
[----:B------:R-:W-:Y:S01]  /*2d30*/  IMAD.WIDE.U32 R152, R150, R160, R14 ;  /* 0x000000a096987225 */ /* 0x000fe200078e000e */
[----:B------:R-:W-:Y:S02]  /*2d40*/  BSSY B1, `(.L_x_39) ;  /* 0x0000014000017945 */ /* 0x000fe40003800000 */
[----:B------:R-:W-:-:S04]  /*2d50*/  IADD3 R152, P0, R10, R152, RZ ;  /* 0x000000980a987210 */ /* 0x000fc80007f1e0ff */
[----:B------:R-:W-:-:S03]  /*2d60*/  IADD3.X R153, R11, R21, R153, P0, !PT ;  /* 0x000000150b997210 */ /* 0x000fc600007fe499 */
[----:B------:R-:W-:-:S04]  /*2d70*/  IMAD.WIDE.U32 R152, R2, R20, R152 ;  /* 0x0000001402987225 */ /* 0x000fc800078e0098 */
[----:B--2---:R-:W-:-:S04]  /*2d80*/  IMAD.U32 R8, R19, 0x10000, RZ ;  /* 0x0001000013087824 */ /* 0x004fc800078e00ff */
[----:B------:R-:W-:Y:S01]  /*2d90*/  FMUL R7, R8, R139 ;  /* 0x0000008b08077220 */ /* 0x000fe20000400000 */
[----:B------:R-:W-:-:S03]  /*2da0*/  LEA R8, P0, R6, UR4, 0x1 ;  /* 0x0000000406087c11 */ /* 0x000fc6000f8008ff */
[----:B------:R-:W-:Y:S01]  /*2db0*/  FFMA R7, R120, R138, R7 ;  /* 0x0000008a78077223 */ /* 0x000fe20000000007 */
[----:B------:R-:W-:Y:S02]  /*2dc0*/  LEA.HI.X R9, R6, UR5, R9, 0x1, P0 ;  /* 0x0000000506097c11 */ /* 0x000fe400080f0c09 */
[----:B------:R-:W-:Y:S02]  /*2dd0*/  ISETP.GT.AND P0, PT, R0, 0x1, PT ;  /* 0x000000010000780c */ /* 0x000fe40003f04270 */
[----:B------:R-:W-:Y:S01]  /*2de0*/  F2FP.BF16.F32.PACK_AB R22, RZ, R7 ;  /* 0x00000007ff16723e */ /* 0x000fe200000010ff */
[----:B------:R-:W-:Y:S01]  /*2df0*/  IMAD.IADD R7, R159, 0x1, R153 ;  /* 0x000000019f077824 */ /* 0x000fe200078e0299 */
[----:B------:R-:W-:Y:S02]  /*2e00*/  ISETP.GT.AND P3, PT, R3, RZ, P0 ;  /* 0x000000ff0300720c */ /* 0x000fe40000764270 */
[----:B------:R-:W-:Y:S01]  /*2e10*/  LEA R6, P4, R152, R12, 0x1 ;  /* 0x0000000c98067211 */ /* 0x000fe200078808ff */
[----:B------:R0:W-:Y:S01]  /*2e20*/  @P2 STG.E.U16 desc[UR36][R8.64], R22 ;  /* 0x0000001608002986 */ /* 0x0001e2000c101524 */
[----:B------:R-:W-:-:S02]  /*2e30*/  SHF.L.U64.HI R153, R160, 0x3, R161 ;  /* 0x00000003a0997819 */ /* 0x000fc400000102a1 */
[----:B------:R-:W-:Y:S01]  /*2e40*/  LEA.HI.X R7, R152, R13, R7, 0x1, P4 ;  /* 0x0000000d98077211 */ /* 0x000fe200020f0c07 */
[----:B------:R-:W-:-:S06]  /*2e50*/  IMAD.SHL.U32 R152, R160, 0x8, RZ ;  /* 0x00000008a0987824 */ /* 0x000fcc00078e00ff */
[----:B------:R-:W-:Y:S05]  /*2e60*/  @!P3 BRA `(.L_x_40) ;  /* 0x000000000004b947 */ /* 0x000fea0003800000 */
[----:B------:R1:W5:Y:S02]  /*2e70*/  LDG.E.LTC128B.U16 R19, desc[UR36][R6.64+0x2] ;  /* 0x0000022406137981 */ /* 0x000364000c1e1520 */
.L_x_40:
[----:B------:R-:W-:Y:S05]  /*2e80*/  BSYNC B1 ;  /* 0x0000000000017941 */ /* 0x000fea0003800000 */
.L_x_39:
[----:B------:R-:W-:Y:S01]  /*2e90*/  IMAD.WIDE.U32 R152, R150, R160, R152 ;  /* 0x000000a096987225 */ /* 0x000fe200078e0098 */
[----:B------:R-:W-:-:S03]  /*2ea0*/  ISETP.GT.AND P1, PT, R3, 0x8, P1 ;  /* 0x000000080300780c */ /* 0x000fc60000f24270 */
[----:B0----5:R-:W-:Y:S02]  /*2eb0*/  IMAD.U32 R22, R19, 0x10000, RZ ;  /* 0x0001000013167824 */ /* 0x021fe400078e00ff */
[----:B------:R-:W-:Y:S01]  /*2ec0*/  IMAD.IADD R151, R21, 0x1, R153 ;  /* 0x0000000115977824 */ /* 0x000fe200078e0299 */
[----:B------:R-:W-:Y:S01]  /*2ed0*/  IADD3 R21, P2, R154, R152, RZ ;  /* 0x000000989a157210 */ /* 0x000fe20007f5e0ff */
[----:B------:R-:W-:-:S04]  /*2ee0*/  FMUL R22, R22, R139 ;  /* 0x0000008b16167220 */ /* 0x000fc80000400000 */
[----:B------:R-:W-:Y:S01]  /*2ef0*/  FFMA R22, R121, R138, R22 ;  /* 0x0000008a79167223 */ /* 0x000fe20000000016 */
[----:B------:R-:W-:Y:S01]  /*2f00*/  IMAD.X R154, R151, 0x1, R155, P2 ;  /* 0x00000001979a7824 */ /* 0x000fe200010e069b */
[----:B------:R-:W-:-:S03]  /*2f10*/  LEA R120, P2, R21, R12, 0x1 ;  /* 0x0000000c15787211 */ /* 0x000fc600078408ff */
[----:B------:R-:W-:Y:S02]  /*2f20*/  F2FP.BF16.F32.PACK_AB R22, RZ, R22 ;  /* 0x00000016ff16723e */ /* 0x000fe400000010ff */
[----:B------:R-:W-:-:S03]  /*2f30*/  LEA.HI.X R121, R21, R13, R154, 0x1, P2 ;  /* 0x0000000d15797211 */ /* 0x000fc600010f0c9a */
[----:B------:R0:W-:Y:S04]  /*2f40*/  @P3 STG.E.U16 desc[UR36][R8.64+0x2], R22 ;  /* 0x0000021608003986 */ /* 0x0001e8000c101524 */
[----:B------:R-:W2:Y:S01]  /*2f50*/  @P1 LDG.E.LTC128B.U16 R19, desc[UR36][R120.64] ;  /* 0x0000002478131981 */ /* 0x000ea2000c1e1520 */
[----:B------:R-:W-:Y:S01]  /*2f60*/  IADD3 R10, P2, P3, R10, R152, R14 ;  /* 0x000000980a0a7210 */ /* 0x000fe20007b5e00e */
[----:B------:R-:W-:Y:S01]  /*2f70*/  BSSY B1, `(.L_x_41) ;  /* 0x0000011000017945 */ /* 0x000fe20003800000 */
[----:B------:R-:W-:Y:S02]  /*2f80*/  SHF.L.U64.HI R5, R4, 0x4, R5 ;  /* 0x0000000404057819 */ /* 0x000fe40000010205 */
[----:B------:R-:W-:Y:S02]  /*2f90*/  IADD3.X R11, R11, R151, R15, P2, P3 ;  /* 0x000000970b0b7210 */ /* 0x000fe400017e640f */
[----:B------:R-:W-:Y:S01]  /*2fa0*/  ISETP.GT.AND P0, PT, R3, 0x8, P0 ;  /* 0x000000080300780c */ /* 0x000fe20000704270 */
[----:B------:R-:W-:Y:S01]  /*2fb0*/  IMAD.WIDE.U32 R20, R2, R20, R10 ;  /* 0x0000001402147225 */ /* 0x000fe200078e000a */
[----:B------:R-:W-:-:S03]  /*2fc0*/  LEA R10, P2, R4, R8, 0x4 ;  /* 0x00000008040a7211 */ /* 0x000fc600078420ff */
[----:B------:R-:W-:Y:S01]  /*2fd0*/  IMAD.IADD R2, R159, 0x1, R21 ;  /* 0x000000019f027824 */ /* 0x000fe200078e0215 */
[----:B------:R-:W-:Y:S01]  /*2fe0*/  LEA R4, P3, R20, R12, 0x1 ;  /* 0x0000000c14047211 */ /* 0x000fe200078608ff */
[----:B------:R-:W-:-:S03]  /*2ff0*/  IMAD.X R11, R5, 0x1, R9, P2 ;  /* 0x00000001050b7824 */ /* 0x000fc600010e0609 */
[----:B------:R-:W-:Y:S01]  /*3000*/  LEA.HI.X R5, R20, R13, R2, 0x1, P3 ;  /* 0x0000000d14057211 */ /* 0x000fe200018f0c02 */
[----:B--2---:R-:W-:-:S04]  /*3010*/  IMAD.U32 R14, R19, 0x10000, RZ ;  /* 0x00010000130e7824 */ /* 0x004fc800078e00ff */
[----:B------:R-:W-:-:S04]  /*3020*/  FMUL R15, R14, R139 ;  /* 0x0000008b0e0f7220 */ /* 0x000fc80000400000 */
[----:B------:R-:W-:-:S05]  /*3030*/  FFMA R15, R122, R138, R15 ;  /* 0x0000008a7a0f7223 */ /* 0x000fca000000000f */
[----:B------:R-:W-:-:S05]  /*3040*/  F2FP.BF16.F32.PACK_AB R15, RZ, R15 ;  /* 0x0000000fff0f723e */ /* 0x000fca00000010ff */
[----:B------:R0:W-:Y:S01]  /*3050*/  @P1 STG.E.U16 desc[UR36][R10.64], R15 ;  /* 0x0000000f0a001986 */ /* 0x0001e2000c101524 */
[----:B------:R-:W-:Y:S05]  /*3060*/  @!P0 BRA `(.L_x_42) ;  /* 0x0000000000048947 */ /* 0x000fea0003800000 */
[----:B------:R2:W5:Y:S02]  /*3070*/  LDG.E.LTC128B.U16 R19, desc[UR36][R4.64+0x2] ;  /* 0x0000022404137981 */ /* 0x000564000c1e1520 */
.L_x_42:
[----:B------:R-:W-:Y:S05]  /*3080*/  BSYNC B1 ;  /* 0x0000000000017941 */ /* 0x000fea0003800000 */
.L_x_41:
[----:B-----5:R-:W-:Y:S01]  /*3090*/  IMAD.U32 R2, R19, 0x10000, RZ ;  /* 0x0001000013027824 */ /* 0x020fe200078e00ff */
[----:B------:R-:W-:Y:S01]  /*30a0*/  ISETP.GT.AND P1, PT, R0, 0x8, PT ;  /* 0x000000080000780c */ /* 0x000fe20003f24270 */
[----:B------:R-:W-:Y:S02]  /*30b0*/  BSSY B1, `(.L_x_43) ;  /* 0x0000008000017945 */ /* 0x000fe40003800000 */
[----:B------:R-:W-:Y:S01]  /*30c0*/  FMUL R2, R2, R139 ;  /* 0x0000008b02027220 */ /* 0x000fe20000400000 */
[----:B------:R-:W-:-:S03]  /*30d0*/  ISETP.GT.AND P2, PT, R3, RZ, P1 ;  /* 0x000000ff0300720c */ /* 0x000fc60000f44270 */
[----:B------:R-:W-:-:S05]  /*30e0*/  FFMA R2, R123, R138, R2 ;  /* 0x0000008a7b027223 */ /* 0x000fca0000000002 */
[----:B------:R-:W-:-:S05]  /*30f0*/  F2FP.BF16.F32.PACK_AB R2, RZ, R2 ;  /* 0x00000002ff02723e */ /* 0x000fca00000010ff */
[----:B------:R3:W-:Y:S01]  /*3100*/  @P0 STG.E.U16 desc[UR36][R10.64+0x2], R2 ;  /* 0x000002020a000986 */ /* 0x0007e2000c101524 */
[----:B------:R-:W-:Y:S05]  /*3110*/  @!P2 BRA `(.L_x_44) ;  /* 0x000000000004a947 */ /* 0x000fea0003800000 */
[----:B------:R4:W5:Y:S02]  /*3120*/  LDG.E.LTC128B.U16 R19, desc[UR36][R6.64+0x10] ;  /* 0x0000102406137981 */ /* 0x000964000c1e1520 */
.L_x_44:
[----:B------:R-:W-:Y:S05]  /*3130*/  BSYNC B1 ;  /* 0x0000000000017941 */ /* 0x000fea0003800000 */
.L_x_43:
[----:B---3-5:R-:W-:Y:S01]  /*3140*/  IMAD.U32 R2, R19, 0x10000, RZ ;  /* 0x0001000013027824 */ /* 0x028fe200078e00ff */
        /* <DEDUP_REMOVED lines=9> */
.L_x_46:
[----:B------:R-:W-:Y:S05]  /*31e0*/  BSYNC B1 ;  /* 0x0000000000017941 */ /* 0x000fea0003800000 */
.L_x_45:
[----:B-----5:R-:W-:Y:S01]  /*31f0*/  IMAD.U32 R2, R19, 0x10000, RZ ;  /* 0x0001000013027824 */ /* 0x020fe200078e00ff */
[----:B------:R-:W-:Y:S01]  /*3200*/  ISETP.GT.AND P1, PT, R3, 0x8, P1 ;  /* 0x000000080300780c */ /* 0x000fe20000f24270 */
[----:B------:R-:W-:Y:S02]  /*3210*/  BSSY B1, `(.L_x_47) ;  /* 0x0000007000017945 */ /* 0x000fe40003800000 */
[----:B------:R-:W-:-:S04]  /*3220*/  FMUL R2, R2, R139 ;  /* 0x0000008b02027220 */ /* 0x000fc80000400000 */
[----:B------:R-:W-:-:S05]  /*3230*/  FFMA R2, R125, R138, R2 ;  /* 0x0000008a7d027223 */ /* 0x000fca0000000002 */
[----:B------:R-:W-:-:S05]  /*3240*/  F2FP.BF16.F32.PACK_AB R2, RZ, R2 ;  /* 0x00000002ff02723e */ /* 0x000fca00000010ff */
[----:B------:R0:W-:Y:S01]  /*3250*/  @P3 STG.E.U16 desc[UR36][R8.64+0x12], R2 ;  /* 0x0000120208003986 */ /* 0x0001e2000c101524 */
[----:B------:R-:W-:Y:S05]  /*3260*/  @!P1 BRA `(.L_x_48) ;  /* 0x0000000000049947 */ /* 0x000fea0003800000 */
[----:B------:R0:W5:Y:S02]  /*3270*/  LDG.E.LTC128B.U16 R19, desc[UR36][R4.64+0x10] ;  /* 0x0000102404137981 */ /* 0x000164000c1e1520 */
.L_x_48:
[----:B------:R-:W-:Y:S05]  /*3280*/  BSYNC B1 ;  /* 0x0000000000017941 */ /* 0x000fea0003800000 */
.L_x_47:
[----:B0----5:R-:W-:Y:S01]  /*3290*/  IMAD.U32 R2, R19, 0x10000, RZ ;  /* 0x0001000013027824 */ /* 0x021fe200078e00ff */
[----:B------:R-:W-:Y:S01]  /*32a0*/  ISETP.GT.AND P0, PT, R3, 0x8, P0 ;  /* 0x000000080300780c */ /* 0x000fe20000704270 */
[----:B------:R-:W-:Y:S02]  /*32b0*/  BSSY B1, `(.L_x_49) ;  /* 0x0000007000017945 */ /* 0x000fe40003800000 */
[----:B---3--:R-:W-:-:S04]  /*32c0*/  FMUL R13, R2, R139 ;  /* 0x0000008b020d7220 */ /* 0x008fc80000400000 */
[----:B------:R-:W-:-:S05]  /*32d0*/  FFMA R13, R126, R138, R13 ;  /* 0x0000008a7e0d7223 */ /* 0x000fca000000000d */
[----:B------:R-:W-:-:S05]  /*32e0*/  F2FP.BF16.F32.PACK_AB R13, RZ, R13 ;  /* 0x0000000dff0d723e */ /* 0x000fca00000010ff */
[----:B------:R0:W-:Y:S01]  /*32f0*/  @P1 STG.E.U16 desc[UR36][R10.64+0x10], R13 ;  /* 0x0000100d0a001986 */ /* 0x0001e2000c101524 */
[----:B------:R-:W-:Y:S05]  /*3300*/  @!P0 BRA `(.L_x_50) ;  /* 0x0000000000048947 */ /* 0x000fea0003800000 */
[----:B------:R3:W5:Y:S02]  /*3310*/  LDG.E.LTC128B.U16 R19, desc[UR36][R4.64+0x12] ;  /* 0x0000122404137981 */ /* 0x000764000c1e1520 */
.L_x_50:
[----:B------:R-:W-:Y:S05]  /*3320*/  BSYNC B1 ;  /* 0x0000000000017941 */ /* 0x000fea0003800000 */
.L_x_49:
        /* <DEDUP_REMOVED lines=10> */
.L_x_52:
[----:B------:R-:W-:Y:S05]  /*33d0*/  BSYNC B1 ;  /* 0x0000000000017941 */ /* 0x000fea0003800000 */
.L_x_51:
[----:B0----5:R-:W-:Y:S01]  /*33e0*/  IMAD.U32 R2, R19, 0x10000, RZ ;  /* 0x0001000013027824 */ /* 0x021fe200078e00ff */
        /* <DEDUP_REMOVED lines=9> */
.L_x_54:
[----:B------:R-:W-:Y:S05]  /*3480*/  BSYNC B1 ;  /* 0x0000000000017941 */ /* 0x000fea0003800000 */
.L_x_53:
        /* <DEDUP_REMOVED lines=9> */
.L_x_56:
[----:B------:R-:W-:Y:S05]  /*3520*/  BSYNC B1 ;  /* 0x0000000000017941 */ /* 0x000fea0003800000 */
.L_x_55:
[----:B0----5:R-:W-:Y:S01]  /*3530*/  IMAD.U32 R2, R19, 0x10000, RZ ;  /* 0x0001000013027824 */ /* 0x021fe200078e00ff */
        /* <DEDUP_REMOVED lines=8> */
.L_x_58:
[----:B------:R-:W-:Y:S05]  /*35c0*/  BSYNC B1 ;  /* 0x0000000000017941 */ /* 0x000fea0003800000 */
.L_x_57:
        /* <DEDUP_REMOVED lines=10> */
.L_x_60:
[----:B------:R-:W-:Y:S05]  /*3670*/  BSYNC B1 ;  /* 0x0000000000017941 */ /* 0x000fea0003800000 */
.L_x_59:
        /* <DEDUP_REMOVED lines=10> */
.L_x_62:
[----:B------:R-:W-:Y:S05]  /*3720*/  BSYNC B1 ;  /* 0x0000000000017941 */ /* 0x000fea0003800000 */
.L_x_61:
        /* <DEDUP_REMOVED lines=9> */
.L_x_64:
[----:B------:R-:W-:Y:S05]  /*37c0*/  BSYNC B1 ;  /* 0x0000000000017941 */ /* 0x000fea0003800000 */
.L_x_63:
        /* <DEDUP_REMOVED lines=9> */
.L_x_66:
[----:B------:R-:W-:Y:S05]  /*3860*/  BSYNC B1 ;  /* 0x0000000000017941 */ /* 0x000fea0003800000 */
.L_x_65:
        /* <DEDUP_REMOVED lines=10> */
.L_x_68:
[----:B------:R-:W-:Y:S05]  /*3910*/  BSYNC B1 ;  /* 0x0000000000017941 */ /* 0x000fea0003800000 */
.L_x_67:
        /* <DEDUP_REMOVED lines=10> */
.L_x_70:
[----:B------:R-:W-:Y:S05]  /*39c0*/  BSYNC B1 ;  /* 0x0000000000017941 */ /* 0x000fea0003800000 */
.L_x_69:
        /* <DEDUP_REMOVED lines=9> */
.L_x_72:
[----:B------:R-:W-:Y:S05]  /*3a60*/  BSYNC B1 ;  /* 0x0000000000017941 */ /* 0x000fea0003800000 */
.L_x_71:
        /* <DEDUP_REMOVED lines=9> */
.L_x_74:
[----:B------:R-:W-:Y:S05]  /*3b00*/  BSYNC B1 ;  /* 0x0000000000017941 */ /* 0x000fea0003800000 */
.L_x_73:
        /* <DEDUP_REMOVED lines=10> */
.L_x_76:
[----:B------:R-:W-:Y:S05]  /*3bb0*/  BSYNC B1 ;  /* 0x0000000000017941 */ /* 0x000fea0003800000 */
.L_x_75:
        /* <DEDUP_REMOVED lines=10> */
.L_x_78:
[----:B------:R-:W-:Y:S05]  /*3c60*/  BSYNC B1 ;  /* 0x0000000000017941 */ /* 0x000fea0003800000 */
.L_x_77:
        /* <DEDUP_REMOVED lines=9> */
.L_x_80:
[----:B------:R-:W-:Y:S05]  /*3d00*/  BSYNC B1 ;  /* 0x0000000000017941 */ /* 0x000fea0003800000 */
.L_x_79:
        /* <DEDUP_REMOVED lines=9> */
.L_x_82:
[----:B------:R-:W-:Y:S05]  /*3da0*/  BSYNC B1 ;  /* 0x0000000000017941 */ /* 0x000fea0003800000 */
.L_x_81:
        /* <DEDUP_REMOVED lines=10> */
.L_x_84:
[----:B------:R-:W-:Y:S05]  /*3e50*/  BSYNC B1 ;  /* 0x0000000000017941 */ /* 0x000fea0003800000 */
.L_x_83:
        /* <DEDUP_REMOVED lines=10> */
.L_x_86:
[----:B------:R-:W-:Y:S05]  /*3f00*/  BSYNC B1 ;  /* 0x0000000000017941 */ /* 0x000fea0003800000 */
.L_x_85:
        /* <DEDUP_REMOVED lines=9> */
.L_x_88:
[----:B------:R-:W-:Y:S05]  /*3fa0*/  BSYNC B1 ;  /* 0x0000000000017941 */ /* 0x000fea0003800000 */
.L_x_87:
        /* <DEDUP_REMOVED lines=9> */
.L_x_90:
[----:B------:R-:W-:Y:S05]  /*4040*/  BSYNC B1 ;  /* 0x0000000000017941 */ /* 0x000fea0003800000 */
.L_x_89:
        /* <DEDUP_REMOVED lines=10> */
.L_x_92:
[----:B------:R-:W-:Y:S05]  /*40f0*/  BSYNC B1 ;  /* 0x0000000000017941 */ /* 0x000fea0003800000 */
.L_x_91:
        /* <DEDUP_REMOVED lines=10> */
.L_x_94:
[----:B------:R-:W-:Y:S05]  /*41a0*/  BSYNC B1 ;  /* 0x0000000000017941 */ /* 0x000fea0003800000 */
.L_x_93:
        /* <DEDUP_REMOVED lines=9> */
.L_x_96:
[----:B------:R-:W-:Y:S05]  /*4240*/  BSYNC B1 ;  /* 0x0000000000017941 */ /* 0x000fea0003800000 */
.L_x_95:
        /* <DEDUP_REMOVED lines=9> */
.L_x_98:
[----:B------:R-:W-:Y:S05]  /*42e0*/  BSYNC B1 ;  /* 0x0000000000017941 */ /* 0x000fea0003800000 */
.L_x_97:
        /* <DEDUP_REMOVED lines=10> */
.L_x_100:
[----:B------:R-:W-:Y:S05]  /*4390*/  BSYNC B1 ;  /* 0x0000000000017941 */ /* 0x000fea0003800000 */
.L_x_99:
        /* <DEDUP_REMOVED lines=10> */
.L_x_102:
[----:B------:R-:W-:Y:S05]  /*4440*/  BSYNC B1 ;  /* 0x0000000000017941 */ /* 0x000fea0003800000 */
.L_x_101:
        /* <DEDUP_REMOVED lines=9> */
.L_x_104:
[----:B------:R-:W-:Y:S05]  /*44e0*/  BSYNC B1 ;  /* 0x0000000000017941 */ /* 0x000fea0003800000 */
.L_x_103:
        /* <DEDUP_REMOVED lines=9> */
.L_x_106:
[----:B------:R-:W-:Y:S05]  /*4580*/  BSYNC B1 ;  /* 0x0000000000017941 */ /* 0x000fea0003800000 */
.L_x_105:
        /* <DEDUP_REMOVED lines=10> */
.L_x_108:
[----:B------:R-:W-:Y:S05]  /*4630*/  BSYNC B1 ;  /* 0x0000000000017941 */ /* 0x000fea0003800000 */
.L_x_107:
        /* <DEDUP_REMOVED lines=10> */
.L_x_110:
[----:B------:R-:W-:Y:S05]  /*46e0*/  BSYNC B1 ;  /* 0x0000000000017941 */ /* 0x000fea0003800000 */
.L_x_109:
        /* <DEDUP_REMOVED lines=9> */
.L_x_112:
[----:B------:R-:W-:Y:S05]  /*4780*/  BSYNC B1 ;  /* 0x0000000000017941 */ /* 0x000fea0003800000 */
.L_x_111:
        /* <DEDUP_REMOVED lines=9> */
.L_x_114:
[----:B------:R-:W-:Y:S05]  /*4820*/  BSYNC B1 ;  /* 0x0000000000017941 */ /* 0x000fea0003800000 */
.L_x_113:
        /* <DEDUP_REMOVED lines=10> */
.L_x_116:
[----:B------:R-:W-:Y:S05]  /*48d0*/  BSYNC B1 ;  /* 0x0000000000017941 */ /* 0x000fea0003800000 */
.L_x_115:
        /* <DEDUP_REMOVED lines=10> */
.L_x_118:
[----:B------:R-:W-:Y:S05]  /*4980*/  BSYNC B1 ;  /* 0x0000000000017941 */ /* 0x000fea0003800000 */
.L_x_117:
        /* <DEDUP_REMOVED lines=9> */
.L_x_120:
[----:B------:R-:W-:Y:S05]  /*4a20*/  BSYNC B1 ;  /* 0x0000000000017941 */ /* 0x000fea0003800000 */
.L_x_119:
        /* <DEDUP_REMOVED lines=9> */
.L_x_122:
[----:B------:R-:W-:Y:S05]  /*4ac0*/  BSYNC B1 ;  /* 0x0000000000017941 */ /* 0x000fea0003800000 */
.L_x_121:
        /* <DEDUP_REMOVED lines=10> */
.L_x_124:
[----:B------:R-:W-:Y:S05]  /*4b70*/  BSYNC B1 ;  /* 0x0000000000017941 */ /* 0x000fea0003800000 */
.L_x_123:
        /* <DEDUP_REMOVED lines=10> */
.L_x_126:
[----:B------:R-:W-:Y:S05]  /*4c20*/  BSYNC B1 ;  /* 0x0000000000017941 */ /* 0x000fea0003800000 */
.L_x_125:
        /* <DEDUP_REMOVED lines=9> */
.L_x_128:
[----:B------:R-:W-:Y:S05]  /*4cc0*/  BSYNC B1 ;  /* 0x0000000000017941 */ /* 0x000fea0003800000 */
.L_x_127:
        /* <DEDUP_REMOVED lines=9> */
.L_x_130:
[----:B------:R-:W-:Y:S05]  /*4d60*/  BSYNC B1 ;  /* 0x0000000000017941 */ /* 0x000fea0003800000 */
.L_x_129:
        /* <DEDUP_REMOVED lines=10> */
.L_x_132:
[----:B------:R-:W-:Y:S05]  /*4e10*/  BSYNC B1 ;  /* 0x0000000000017941 */ /* 0x000fea0003800000 */
.L_x_131:
        /* <DEDUP_REMOVED lines=10> */
.L_x_134:
[----:B------:R-:W-:Y:S05]  /*4ec0*/  BSYNC B1 ;  /* 0x0000000000017941 */ /* 0x000fea0003800000 */
.L_x_133:
        /* <DEDUP_REMOVED lines=9> */
.L_x_136:
[----:B------:R-:W-:Y:S05]  /*4f60*/  BSYNC B1 ;  /* 0x0000000000017941 */ /* 0x000fea0003800000 */
.L_x_135:
        /* <DEDUP_REMOVED lines=9> */
.L_x_138:
[----:B------:R-:W-:Y:S05]  /*5000*/  BSYNC B1 ;  /* 0x0000000000017941 */ /* 0x000fea0003800000 */
.L_x_137:
        /* <DEDUP_REMOVED lines=10> */
.L_x_140:
[----:B------:R-:W-:Y:S05]  /*50b0*/  BSYNC B1 ;  /* 0x0000000000017941 */ /* 0x000fea0003800000 */
.L_x_139:
        /* <DEDUP_REMOVED lines=10> */
.L_x_142:
[----:B------:R-:W-:Y:S05]  /*5160*/  BSYNC B1 ;  /* 0x0000000000017941 */ /* 0x000fea0003800000 */
.L_x_141:
        /* <DEDUP_REMOVED lines=9> */
.L_x_144:
[----:B------:R-:W-:Y:S05]  /*5200*/  BSYNC B1 ;  /* 0x0000000000017941 */ /* 0x000fea0003800000 */
.L_x_143:
        /* <DEDUP_REMOVED lines=9> */
.L_x_146:
[----:B------:R-:W-:Y:S05]  /*52a0*/  BSYNC B1 ;  /* 0x0000000000017941 */ /* 0x000fea0003800000 */
.L_x_145:
        /* <DEDUP_REMOVED lines=10> */
.L_x_148:
[----:B------:R-:W-:Y:S05]  /*5350*/  BSYNC B1 ;  /* 0x0000000000017941 */ /* 0x000fea0003800000 */
.L_x_147:
        /* <DEDUP_REMOVED lines=10> */
.L_x_150:
[----:B------:R-:W-:Y:S05]  /*5400*/  BSYNC B1 ;  /* 0x0000000000017941 */ /* 0x000fea0003800000 */
.L_x_149:
        /* <DEDUP_REMOVED lines=9> */
.L_x_152:
[----:B------:R-:W-:Y:S05]  /*54a0*/  BSYNC B1 ;  /* 0x0000000000017941 */ /* 0x000fea0003800000 */
.L_x_151:
        /* <DEDUP_REMOVED lines=9> */
.L_x_154:
[----:B------:R-:W-:Y:S05]  /*5540*/  BSYNC B1 ;  /* 0x0000000000017941 */ /* 0x000fea0003800000 */
.L_x_153:
        /* <DEDUP_REMOVED lines=10> */
.L_x_156:
[----:B------:R-:W-:Y:S05]  /*55f0*/  BSYNC B1 ;  /* 0x0000000000017941 */ /* 0x000fea0003800000 */
.L_x_155:
        /* <DEDUP_REMOVED lines=10> */
.L_x_158:
[----:B------:R-:W-:Y:S05]  /*56a0*/  BSYNC B1 ;  /* 0x0000000000017941 */ /* 0x000fea0003800000 */
.L_x_157:
        /* <DEDUP_REMOVED lines=9> */
.L_x_160:
[----:B------:R-:W-:Y:S05]  /*5740*/  BSYNC B1 ;  /* 0x0000000000017941 */ /* 0x000fea0003800000 */
.L_x_159:
        /* <DEDUP_REMOVED lines=9> */
.L_x_162:
[----:B------:R-:W-:Y:S05]  /*57e0*/  BSYNC B1 ;  /* 0x0000000000017941 */ /* 0x000fea0003800000 */
.L_x_161:
        /* <DEDUP_REMOVED lines=10> */
.L_x_164:
[----:B------:R-:W-:Y:S05]  /*5890*/  BSYNC B1 ;  /* 0x0000000000017941 */ /* 0x000fea0003800000 */
.L_x_163:
        /* <DEDUP_REMOVED lines=10> */
.L_x_166:
[----:B------:R-:W-:Y:S05]  /*5940*/  BSYNC B1 ;  /* 0x0000000000017941 */ /* 0x000fea0003800000 */
.L_x_165:
        /* <DEDUP_REMOVED lines=9> */
.L_x_168:
[----:B------:R-:W-:Y:S05]  /*59e0*/  BSYNC B1 ;  /* 0x0000000000017941 */ /* 0x000fea0003800000 */
.L_x_167:
        /* <DEDUP_REMOVED lines=9> */
.L_x_170:
[----:B------:R-:W-:Y:S05]  /*5a80*/  BSYNC B1 ;  /* 0x0000000000017941 */ /* 0x000fea0003800000 */
.L_x_169:
        /* <DEDUP_REMOVED lines=10> */
.L_x_172:
[----:B------:R-:W-:Y:S05]  /*5b30*/  BSYNC B1 ;  /* 0x0000000000017941 */ /* 0x000fea0003800000 */
.L_x_171:
        /* <DEDUP_REMOVED lines=10> */
.L_x_174:
[----:B------:R-:W-:Y:S05]  /*5be0*/  BSYNC B1 ;  /* 0x0000000000017941 */ /* 0x000fea0003800000 */
.L_x_173:
        /* <DEDUP_REMOVED lines=9> */
.L_x_176:
[----:B------:R-:W-:Y:S05]  /*5c80*/  BSYNC B1 ;  /* 0x0000000000017941 */ /* 0x000fea0003800000 */
.L_x_175:
        /* <DEDUP_REMOVED lines=9> */
.L_x_178:
[----:B------:R-:W-:Y:S05]  /*5d20*/  BSYNC B1 ;  /* 0x0000000000017941 */ /* 0x000fea0003800000 */
.L_x_177:
        /* <DEDUP_REMOVED lines=10> */
.L_x_180:
[----:B------:R-:W-:Y:S05]  /*5dd0*/  BSYNC B1 ;  /* 0x0000000000017941 */ /* 0x000fea0003800000 */
.L_x_179:
        /* <DEDUP_REMOVED lines=10> */
.L_x_182:
[----:B------:R-:W-:Y:S05]  /*5e80*/  BSYNC B1 ;  /* 0x0000000000017941 */ /* 0x000fea0003800000 */
.L_x_181:
        /* <DEDUP_REMOVED lines=9> */
.L_x_184:
[----:B------:R-:W-:Y:S05]  /*5f20*/  BSYNC B1 ;  /* 0x0000000000017941 */ /* 0x000fea0003800000 */
.L_x_183:
        /* <DEDUP_REMOVED lines=9> */
.L_x_186:
[----:B------:R-:W-:Y:S05]  /*5fc0*/  BSYNC B1 ;  /* 0x0000000000017941 */ /* 0x000fea0003800000 */
.L_x_185:
        /* <DEDUP_REMOVED lines=10> */
.L_x_188:
[----:B------:R-:W-:Y:S05]  /*6070*/  BSYNC B1 ;  /* 0x0000000000017941 */ /* 0x000fea0003800000 */
.L_x_187:
        /* <DEDUP_REMOVED lines=10> */
.L_x_190:
[----:B------:R-:W-:Y:S05]  /*6120*/  BSYNC B1 ;  /* 0x0000000000017941 */ /* 0x000fea0003800000 */
.L_x_189:
        /* <DEDUP_REMOVED lines=9> */
.L_x_192:
[----:B------:R-:W-:Y:S05]  /*61c0*/  BSYNC B1 ;  /* 0x0000000000017941 */ /* 0x000fea0003800000 */
.L_x_191:
        /* <DEDUP_REMOVED lines=9> */
.L_x_194:
[----:B------:R-:W-:Y:S05]  /*6260*/  BSYNC B1 ;  /* 0x0000000000017941 */ /* 0x000fea0003800000 */
.L_x_193:
        /* <DEDUP_REMOVED lines=10> */
.L_x_196:
[----:B------:R-:W-:Y:S05]  /*6310*/  BSYNC B1 ;  /* 0x0000000000017941 */ /* 0x000fea0003800000 */
.L_x_195:
        /* <DEDUP_REMOVED lines=10> */
.L_x_198:
[----:B------:R-:W-:Y:S05]  /*63c0*/  BSYNC B1 ;  /* 0x0000000000017941 */ /* 0x000fea0003800000 */
.L_x_197:
        /* <DEDUP_REMOVED lines=9> */
.L_x_200:
[----:B------:R-:W-:Y:S05]  /*6460*/  BSYNC B1 ;  /* 0x0000000000017941 */ /* 0x000fea0003800000 */
.L_x_199:
        /* <DEDUP_REMOVED lines=9> */
.L_x_202:
[----:B------:R-:W-:Y:S05]  /*6500*/  BSYNC B1 ;  /* 0x0000000000017941 */ /* 0x000fea0003800000 */
.L_x_201:
        /* <DEDUP_REMOVED lines=10> */
.L_x_204:
[----:B------:R-:W-:Y:S05]  /*65b0*/  BSYNC B1 ;  /* 0x0000000000017941 */ /* 0x000fea0003800000 */
.L_x_203:
        /* <DEDUP_REMOVED lines=10> */
.L_x_206:
[----:B------:R-:W-:Y:S05]  /*6660*/  BSYNC B1 ;  /* 0x0000000000017941 */ /* 0x000fea0003800000 */
.L_x_205:
        /* <DEDUP_REMOVED lines=9> */
.L_x_208:
[----:B------:R-:W-:Y:S05]  /*6700*/  BSYNC B1 ;  /* 0x0000000000017941 */ /* 0x000fea0003800000 */
.L_x_207:
        /* <DEDUP_REMOVED lines=9> */
.L_x_210:
[----:B------:R-:W-:Y:S05]  /*67a0*/  BSYNC B1 ;  /* 0x0000000000017941 */ /* 0x000fea0003800000 */
.L_x_209:
        /* <DEDUP_REMOVED lines=10> */
.L_x_212:
[----:B------:R-:W-:Y:S05]  /*6850*/  BSYNC B1 ;  /* 0x0000000000017941 */ /* 0x000fea0003800000 */
.L_x_211:
        /* <DEDUP_REMOVED lines=10> */
.L_x_214:
[----:B------:R-:W-:Y:S05]  /*6900*/  BSYNC B1 ;  /* 0x0000000000017941 */ /* 0x000fea0003800000 */
.L_x_213:
        /* <DEDUP_REMOVED lines=9> */
.L_x_216:
[----:B------:R-:W-:Y:S05]  /*69a0*/  BSYNC B1 ;  /* 0x0000000000017941 */ /* 0x000fea0003800000 */
.L_x_215:
        /* <DEDUP_REMOVED lines=9> */
.L_x_218:
[----:B------:R-:W-:Y:S05]  /*6a40*/  BSYNC B1 ;  /* 0x0000000000017941 */ /* 0x000fea0003800000 */
.L_x_217:
        /* <DEDUP_REMOVED lines=10> */
.L_x_220:
[----:B------:R-:W-:Y:S05]  /*6af0*/  BSYNC B1 ;  /* 0x0000000000017941 */ /* 0x000fea0003800000 */
.L_x_219:
        /* <DEDUP_REMOVED lines=10> */
.L_x_222:
[----:B------:R-:W-:Y:S05]  /*6ba0*/  BSYNC B1 ;  /* 0x0000000000017941 */ /* 0x000fea0003800000 */
.L_x_221:
        /* <DEDUP_REMOVED lines=9> */
.L_x_224:
[----:B------:R-:W-:Y:S05]  /*6c40*/  BSYNC B1 ;  /* 0x0000000000017941 */ /* 0x000fea0003800000 */
.L_x_223:
        /* <DEDUP_REMOVED lines=9> */
.L_x_226:
[----:B------:R-:W-:Y:S05]  /*6ce0*/  BSYNC B1 ;  /* 0x0000000000017941 */ /* 0x000fea0003800000 */
.L_x_225:
        /* <DEDUP_REMOVED lines=10> */
.L_x_228:
[----:B------:R-:W-:Y:S05]  /*6d90*/  BSYNC B1 ;  /* 0x0000000000017941 */ /* 0x000fea0003800000 */
.L_x_227:
        /* <DEDUP_REMOVED lines=10> */
.L_x_230:
[----:B------:R-:W-:Y:S05]  /*6e40*/  BSYNC B1 ;  /* 0x0000000000017941 */ /* 0x000fea0003800000 */
.L_x_229:
        /* <DEDUP_REMOVED lines=9> */
.L_x_232:
[----:B------:R-:W-:Y:S05]  /*6ee0*/  BSYNC B1 ;  /* 0x0000000000017941 */ /* 0x000fea0003800000 */
.L_x_231:
        /* <DEDUP_REMOVED lines=9> */
.L_x_234:
[----:B------:R-:W-:Y:S05]  /*6f80*/  BSYNC B1 ;  /* 0x0000000000017941 */ /* 0x000fea0003800000 */
.L_x_233:
        /* <DEDUP_REMOVED lines=10> */
.L_x_236:
[----:B------:R-:W-:Y:S05]  /*7030*/  BSYNC B1 ;  /* 0x0000000000017941 */ /* 0x000fea0003800000 */
.L_x_235:
        /* <DEDUP_REMOVED lines=10> */
.L_x_238:
[----:B------:R-:W-:Y:S05]  /*70e0*/  BSYNC B1 ;  /* 0x0000000000017941 */ /* 0x000fea0003800000 */
.L_x_237:
        /* <DEDUP_REMOVED lines=9> */
.L_x_240:
[----:B------:R-:W-:Y:S05]  /*7180*/  BSYNC B1 ;  /* 0x0000000000017941 */ /* 0x000fea0003800000 */
.L_x_239:
        /* <DEDUP_REMOVED lines=9> */
.L_x_242:
[----:B------:R-:W-:Y:S05]  /*7220*/  BSYNC B1 ;  /* 0x0000000000017941 */ /* 0x000fea0003800000 */
.L_x_241:
        /* <DEDUP_REMOVED lines=10> */
.L_x_244:
[----:B------:R-:W-:Y:S05]  /*72d0*/  BSYNC B1 ;  /* 0x0000000000017941 */ /* 0x000fea0003800000 */
.L_x_243:
        /* <DEDUP_REMOVED lines=10> */
.L_x_246:
[----:B------:R-:W-:Y:S05]  /*7380*/  BSYNC B1 ;  /* 0x0000000000017941 */ /* 0x000fea0003800000 */
.L_x_245:
        /* <DEDUP_REMOVED lines=9> */
.L_x_248:
[----:B------:R-:W-:Y:S05]  /*7420*/  BSYNC B1 ;  /* 0x0000000000017941 */ /* 0x000fea0003800000 */
.L_x_247:
        /* <DEDUP_REMOVED lines=9> */
.L_x_250:
[----:B------:R-:W-:Y:S05]  /*74c0*/  BSYNC B1 ;  /* 0x0000000000017941 */ /* 0x000fea0003800000 */
.L_x_249:
        /* <DEDUP_REMOVED lines=10> */
.L_x_252:
[----:B------:R-:W-:Y:S05]  /*7570*/  BSYNC B1 ;  /* 0x0000000000017941 */ /* 0x000fea0003800000 */
.L_x_251:
        /* <DEDUP_REMOVED lines=10> */
.L_x_254:
[----:B------:R-:W-:Y:S05]  /*7620*/  BSYNC B1 ;  /* 0x0000000000017941 */ /* 0x000fea0003800000 */
.L_x_253:
        /* <DEDUP_REMOVED lines=9> */
.L_x_256:
[----:B------:R-:W-:Y:S05]  /*76c0*/  BSYNC B1 ;  /* 0x0000000000017941 */ /* 0x000fea0003800000 */
.L_x_255:
[----:B0----5:R-:W-:Y:S01]  /*76d0*/  IMAD.U32 R0, R19, 0x10000, RZ ;  /* 0x0001000013007824 */ /* 0x021fe200078e00ff */
[----:B------:R-:W-:Y:S01]  /*76e0*/  ISETP.GT.AND P0, PT, R3, 0x8, P0 ;  /* 0x000000080300780c */ /* 0x000fe20000704270 */
[----:B-1--4-:R-:W-:Y:S01]  /*76f0*/  @P1 IMAD.MOV.U32 R6, RZ, RZ, R10 ;  /* 0x000000ffff061224 */ /* 0x012fe200078e000a */
[----:B------:R-:W-:Y:S01]  /*7700*/  BSSY B1, `(.L_x_257) ;  /* 0x0000009000017945 */ /* 0x000fe20003800000 */
[----:B------:R-:W-:-:S04]  /*7710*/  FMUL R7, R0, R139 ;  /* 0x0000008b00077220 */ /* 0x000fc80000400000 */
[----:B------:R-:W-:-:S05]  /*7720*/  FFMA R7, R38, R138, R7 ;  /* 0x0000008a26077223 */ /* 0x000fca0000000007 */
[----:B------:R-:W-:-:S04]  /*7730*/  F2FP.BF16.F32.PACK_AB R7, RZ, R7 ;  /* 0x00000007ff07723e */ /* 0x000fc800000010ff */
[----:B------:R-:W-:Y:S01]  /*7740*/  PRMT R0, R7, 0x7610, R0 ;  /* 0x0000761007007816 */ /* 0x000fe20000000000 */
[----:B------:R-:W-:-:S05]  /*7750*/  @P1 IMAD.MOV.U32 R7, RZ, RZ, R11 ;  /* 0x000000ffff071224 */ /* 0x000fca00078e000b */
[----:B------:R0:W-:Y:S01]  /*7760*/  @P1 STG.E.U16 desc[UR36][R6.64+0x1b0], R0 ;  /* 0x0001b00006001986 */ /* 0x0001e2000c101524 */
[----:B------:R-:W-:Y:S05]  /*7770*/  @!P0 BRA `(.L_x_258) ;  /* 0x0000000000048947 */ /* 0x000fea0003800000 */
[----:B------:R1:W5:Y:S02]  /*7780*/  LDG.E.LTC128B.U16 R19, desc[UR36][R4.64+0x1b2] ;  /* 0x0001b22404137981 */ /* 0x000364000c1e1520 */
.L_x_258:
[----:B------:R-:W-:Y:S05]  /*7790*/  BSYNC B1 ;  /* 0x0000000000017941 */ /* 0x000fea0003800000 */
.L_x_257:
[----:B------:R-:W-:Y:S05]  /*77a0*/  @!P0 BRA `(.L_x_259) ;  /* 0x0000002400d08947 */ /* 0x000fea0003800000 */
[----:B0----5:R-:W-:-:S04]  /*77b0*/  IMAD.U32 R0, R19, 0x10000, RZ ;  /* 0x0001000013007824 */ /* 0x021fc800078e00ff */
[----:B------:R-:W-:-:S04]  /*77c0*/  FMUL R0, R0, R139 ;  /* 0x0000008b00007220 */ /* 0x000fc80000400000 */
[----:B------:R-:W-:-:S05]  /*77d0*/  FFMA R0, R39, R138, R0 ;  /* 0x0000008a27007223 */ /* 0x000fca0000000000 */
[----:B------:R-:W-:-:S05]  /*77e0*/  F2FP.BF16.F32.PACK_AB R0, RZ, R0 ;  /* 0x00000000ff00723e */ /* 0x000fca00000010ff */
[----:B------:R4:W-:Y:S01]  /*77f0*/  STG.E.U16 desc[UR36][R10.64+0x1b2], R0 ;  /* 0x0001b2000a007986 */ /* 0x0009e2000c101524 */
[----:B------:R-:W-:Y:S05]  /*7800*/  BRA `(.L_x_259) ;  /* 0x0000002400b87947 */ /* 0x000fea0003800000 */
.L_x_38:
[----:B------:R-:W-:Y:S01]  /*7810*/  ULDC.64 UR4, c[0x0][0x5c0] ;  /* 0x0001700000047ab9 */ /* 0x000fe20000000a00 */
[----:B------:R-:W-:Y:S01]  /*7820*/  ISETP.GT.AND P3, PT, R0, 0x1, PT ;  /* 0x000000010000780c */ /* 0x000fe20003f64270 */
[-C--:B------:R-:W-:Y:S01]  /*7830*/  FMUL R120, R120, R138.reuse ;  /* 0x0000008a78787220 */ /* 0x080fe20000400000 */
[----:B------:R-:W-:Y:S01]  /*7840*/  LEA R8, P0, R6, UR4, 0x1 ;  /* 0x0000000406087c11 */ /* 0x000fe2000f8008ff */
[-C--:B------:R-:W-:Y:S01]  /*7850*/  FMUL R121, R121, R138.reuse ;  /* 0x0000008a79797220 */ /* 0x080fe20000400000 */
[----:B------:R-:W-:Y:S01]  /*7860*/  SHF.L.U64.HI R5, R4, 0x4, R5 ;  /* 0x0000000404057819 */ /* 0x000fe20000010205 */
[-C--:B------:R-:W-:Y:S01]  /*7870*/  FMUL R122, R122, R138.reuse ;  /* 0x0000008a7a7a7220 */ /* 0x080fe20000400000 */
[----:B------:R-:W-:Y:S01]  /*7880*/  LEA.HI.X R9, R6, UR5, R9, 0x1, P0 ;  /* 0x0000000506097c11 */ /* 0x000fe200080f0c09 */
[-C--:B------:R-:W-:Y:S01]  /*7890*/  FMUL R123, R123, R138.reuse ;  /* 0x0000008a7b7b7220 */ /* 0x080fe20000400000 */
[----:B------:R-:W-:Y:S01]  /*78a0*/  ISETP.GT.AND P0, PT, R3, RZ, P3 ;  /* 0x000000ff0300720c */ /* 0x000fe20001f04270 */
[----:B------:R-:W-:Y:S01]  /*78b0*/  FMUL R124, R124, R138 ;  /* 0x0000008a7c7c7220 */ /* 0x000fe20000400000 */
[----:B------:R-:W-:Y:S01]  /*78c0*/  F2FP.BF16.F32.PACK_AB R120, RZ, R120 ;  /* 0x00000078ff78723e */ /* 0x000fe200000010ff */
[-C--:B------:R-:W-:Y:S01]  /*78d0*/  FMUL R125, R125, R138.reuse ;  /* 0x0000008a7d7d7220 */ /* 0x080fe20000400000 */
[----:B------:R-:W-:Y:S01]  /*78e0*/  F2FP.BF16.F32.PACK_AB R121, RZ, R121 ;  /* 0x00000079ff79723e */ /* 0x000fe200000010ff */
[----:B------:R-:W-:Y:S01]  /*78f0*/  FMUL R126, R126, R138 ;  /* 0x0000008a7e7e7220 */ /* 0x000fe20000400000 */
[----:B------:R-:W-:Y:S01]  /*7900*/  LEA R4, P4, R4, R8, 0x4 ;  /* 0x0000000804047211 */ /* 0x000fe200078820ff */
[----:B------:R-:W-:Y:S01]  /*7910*/  @P2 STG.E.U16 desc[UR36][R8.64], R120 ;  /* 0x0000007808002986 */ /* 0x000fe2000c101524 */
[----:B------:R-:W-:Y:S01]  /*7920*/  ISETP.GT.AND P2, PT, R0, 0x8, PT ;  /* 0x000000080000780c */ /* 0x000fe20003f44270 */
[----:B------:R-:W-:Y:S01]  /*7930*/  FMUL R127, R127, R138 ;  /* 0x0000008a7f7f7220 */ /* 0x000fe20000400000 */
[----:B------:R-:W-:Y:S01]  /*7940*/  ISETP.GT.AND P1, PT, R3, 0x8, P1 ;  /* 0x000000080300780c */ /* 0x000fe20000f24270 */
[--C-:B------:R-:W-:Y:S01]  /*7950*/  IMAD.X R5, R5, 0x1, R9.reuse, P4 ;  /* 0x0000000105057824 */ /* 0x100fe200020e0609 */
[C---:B------:R-:W-:Y:S01]  /*7960*/  ISETP.GT.AND P5, PT, R3.reuse, RZ, P2 ;  /* 0x000000ff0300720c */ /* 0x040fe200017a4270 */
[--C-:B------:R-:W-:Y:S01]  /*7970*/  @P0 IMAD.MOV.U32 R6, RZ, RZ, R8.reuse ;  /* 0x000000ffff060224 */ /* 0x100fe200078e0008 */
[----:B------:R-:W-:Y:S01]  /*7980*/  ISETP.GT.AND P3, PT, R3, 0x8, P3 ;  /* 0x000000080300780c */ /* 0x000fe20001f64270 */
[--C-:B------:R-:W-:Y:S01]  /*7990*/  @P0 IMAD.MOV.U32 R7, RZ, RZ, R9.reuse ;  /* 0x000000ffff070224 */ /* 0x100fe200078e0009 */
[----:B------:R-:W-:Y:S01]  /*79a0*/  F2FP.BF16.F32.PACK_AB R122, RZ, R122 ;  /* 0x0000007aff7a723e */ /* 0x000fe200000010ff */
[-C--:B------:R-:W-:Y:S01]  /*79b0*/  FMUL R128, R128, R138.reuse ;  /* 0x0000008a80807220 */ /* 0x080fe20000400000 */
[----:B------:R-:W-:Y:S01]  /*79c0*/  F2FP.BF16.F32.PACK_AB R123, RZ, R123 ;  /* 0x0000007bff7b723e */ /* 0x000fe200000010ff */
[-C--:B------:R-:W-:Y:S01]  /*79d0*/  FMUL R129, R129, R138.reuse ;  /* 0x0000008a81817220 */ /* 0x080fe20000400000 */
[----:B------:R1:W-:Y:S01]  /*79e0*/  @P0 STG.E.U16 desc[UR36][R6.64+0x2], R121 ;  /* 0x0000027906000986 */ /* 0x0003e2000c101524 */
[----:B------:R-:W-:Y:S01]  /*79f0*/  ISETP.GT.AND P0, PT, R0, 0x9, PT ;  /* 0x000000090000780c */ /* 0x000fe20003f04270 */
[----:B------:R-:W-:Y:S01]  /*7a00*/  FMUL R130, R130, R138 ;  /* 0x0000008a82827220 */ /* 0x000fe20000400000 */
[----:B------:R-:W-:Y:S01]  /*7a10*/  F2FP.BF16.F32.PACK_AB R124, RZ, R124 ;  /* 0x0000007cff7c723e */ /* 0x000fe200000010ff */
[----:B------:R-:W-:Y:S01]  /*7a20*/  @P1 STG.E.U16 desc[UR36][R4.64], R122 ;  /* 0x0000007a04001986 */ /* 0x000fe2000c101524 */
[----:B------:R-:W-:Y:S01]  /*7a30*/  ISETP.GT.AND P4, PT, R3, RZ, P0 ;  /* 0x000000ff0300720c */ /* 0x000fe20000784270 */
[-C--:B------:R-:W-:Y:S01]  /*7a40*/  FMUL R131, R131, R138.reuse ;  /* 0x0000008a83837220 */ /* 0x080fe20000400000 */
[----:B------:R-:W-:Y:S01]  /*7a50*/  ISETP.GT.AND P1, PT, R0, 0x10, PT ;  /* 0x000000100000780c */ /* 0x000fe20003f24270 */
[----:B------:R-:W-:Y:S01]  /*7a60*/  @P3 STG.E.U16 desc[UR36][R4.64+0x2], R123 ;  /* 0x0000027b04003986 */ /* 0x000fe2000c101524 */
[----:B------:R-:W-:Y:S01]  /*7a70*/  F2FP.BF16.F32.PACK_AB R125, RZ, R125 ;  /* 0x0000007dff7d723e */ /* 0x000fe200000010ff */
[-C--:B------:R-:W-:Y:S01]  /*7a80*/  FMUL R132, R132, R138.reuse ;  /* 0x0000008a84847220 */ /* 0x080fe20000400000 */
[C---:B------:R-:W-:Y:S01]  /*7a90*/  ISETP.GT.AND P2, PT, R3.reuse, 0x8, P2 ;  /* 0x000000080300780c */ /* 0x040fe20001744270 */
[--C-:B-1----:R-:W-:Y:S01]  /*7aa0*/  @P5 IMAD.MOV.U32 R6, RZ, RZ, R8.reuse ;  /* 0x000000ffff065224 */ /* 0x102fe200078e0008 */
[----:B------:R-:W-:Y:S01]  /*7ab0*/  ISETP.GT.AND P3, PT, R3, 0x8, P0 ;  /* 0x000000080300780c */ /* 0x000fe20000764270 */
[--C-:B------:R-:W-:Y:S01]  /*7ac0*/  @P5 IMAD.MOV.U32 R7, RZ, RZ, R9.reuse ;  /* 0x000000ffff075224 */ /* 0x100fe200078e0009 */
[----:B------:R-:W-:Y:S01]  /*7ad0*/  ISETP.GT.AND P0, PT, R0, 0x11, PT ;  /* 0x000000110000780c */ /* 0x000fe20003f04270 */
[----:B------:R-:W-:Y:S01]  /*7ae0*/  FMUL R133, R133, R138 ;  /* 0x0000008a85857220 */ /* 0x000fe20000400000 */
[----:B------:R-:W-:Y:S01]  /*7af0*/  F2FP.BF16.F32.PACK_AB R126, RZ, R126 ;  /* 0x0000007eff7e723e */ /* 0x000fe200000010ff */
[-C--:B------:R-:W-:Y:S01]  /*7b00*/  FMUL R134, R134, R138.reuse ;  /* 0x0000008a86867220 */ /* 0x080fe20000400000 */
[----:B------:R1:W-:Y:S01]  /*7b10*/  @P5 STG.E.U16 desc[UR36][R6.64+0x10], R124 ;  /* 0x0000107c06005986 */ /* 0x0003e2000c101524 */
[----:B------:R-:W-:Y:S01]  /*7b20*/  ISETP.GT.AND P5, PT, R3, RZ, P1 ;  /* 0x000000ff0300720c */ /* 0x000fe20000fa4270 */
[-C--:B------:R-:W-:Y:S01]  /*7b30*/  FMUL R135, R135, R138.reuse ;  /* 0x0000008a87877220 */ /* 0x080fe20000400000 */
[----:B------:R-:W-:Y:S01]  /*7b40*/  F2FP.BF16.F32.PACK_AB R127, RZ, R127 ;  /* 0x0000007fff7f723e */ /* 0x000fe200000010ff */
[----:B------:R-:W-:Y:S01]  /*7b50*/  FMUL R104, R104, R138 ;  /* 0x0000008a68687220 */ /* 0x000fe20000400000 */
[----:B------:R-:W-:Y:S01]  /*7b60*/  F2FP.BF16.F32.PACK_AB R128, RZ, R128 ;  /* 0x00000080ff80723e */ /* 0x000fe200000010ff */
[-C--:B------:R-:W-:Y:S01]  /*7b70*/  FMUL R105, R105, R138.reuse ;  /* 0x0000008a69697220 */ /* 0x080fe20000400000 */
[----:B------:R-:W-:Y:S01]  /*7b80*/  F2FP.BF16.F32.PACK_AB R129, RZ, R129 ;  /* 0x00000081ff81723e */ /* 0x000fe200000010ff */
[-C--:B------:R-:W-:Y:S01]  /*7b90*/  FMUL R106, R106, R138.reuse ;  /* 0x0000008a6a6a7220 */ /* 0x080fe20000400000 */
[----:B------:R-:W-:Y:S01]  /*7ba0*/  ISETP.GT.AND P1, PT, R3, 0x8, P1 ;  /* 0x000000080300780c */ /* 0x000fe20000f24270 */
[----:B------:R-:W-:Y:S01]  /*7bb0*/  FMUL R107, R107, R138 ;  /* 0x0000008a6b6b7220 */ /* 0x000fe20000400000 */
[----:B------:R-:W-:Y:S01]  /*7bc0*/  F2FP.BF16.F32.PACK_AB R130, RZ, R130 ;  /* 0x00000082ff82723e */ /* 0x000fe200000010ff */
[--C-:B-1----:R-:W-:Y:S01]  /*7bd0*/  @P4 IMAD.MOV.U32 R6, RZ, RZ, R8.reuse ;  /* 0x000000ffff064224 */ /* 0x102fe200078e0008 */
[----:B------:R-:W-:Y:S01]  /*7be0*/  F2FP.BF16.F32.PACK_AB R131, RZ, R131 ;  /* 0x00000083ff83723e */ /* 0x000fe200000010ff */
[--C-:B------:R-:W-:Y:S01]  /*7bf0*/  @P4 IMAD.MOV.U32 R7, RZ, RZ, R9.reuse ;  /* 0x000000ffff074224 */ /* 0x100fe200078e0009 */
[----:B------:R-:W-:Y:S01]  /*7c00*/  F2FP.BF16.F32.PACK_AB R132, RZ, R132 ;  /* 0x00000084ff84723e */ /* 0x000fe200000010ff */
[-C--:B------:R-:W-:Y:S01]  /*7c10*/  FMUL R108, R108, R138.reuse ;  /* 0x0000008a6c6c7220 */ /* 0x080fe20000400000 */
[----:B------:R-:W-:Y:S01]  /*7c20*/  F2FP.BF16.F32.PACK_AB R133, RZ, R133 ;  /* 0x00000085ff85723e */ /* 0x000fe200000010ff */
[-C--:B------:R-:W-:Y:S01]  /*7c30*/  FMUL R109, R109, R138.reuse ;  /* 0x0000008a6d6d7220 */ /* 0x080fe20000400000 */
[----:B------:R1:W-:Y:S01]  /*7c40*/  @P4 STG.E.U16 desc[UR36][R6.64+0x12], R125 ;  /* 0x0000127d06004986 */ /* 0x0003e2000c101524 */
[----:B------:R-:W-:Y:S01]  /*7c50*/  ISETP.GT.AND P4, PT, R3, RZ, P0 ;  /* 0x000000ff0300720c */ /* 0x000fe20000784270 */
[----:B------:R-:W-:Y:S01]  /*7c60*/  FMUL R110, R110, R138 ;  /* 0x0000008a6e6e7220 */ /* 0x000fe20000400000 */
[----:B------:R-:W-:Y:S01]  /*7c70*/  F2FP.BF16.F32.PACK_AB R134, RZ, R134 ;  /* 0x00000086ff86723e */ /* 0x000fe200000010ff */
[----:B------:R-:W-:Y:S01]  /*7c80*/  @P2 STG.E.U16 desc[UR36][R4.64+0x10], R126 ;  /* 0x0000107e04002986 */ /* 0x000fe2000c101524 */
[----:B------:R-:W-:Y:S01]  /*7c90*/  ISETP.GT.AND P2, PT, R0, 0x18, PT ;  /* 0x000000180000780c */ /* 0x000fe20003f44270 */
[-C--:B------:R-:W-:Y:S01]  /*7ca0*/  FMUL R111, R111, R138.reuse ;  /* 0x0000008a6f6f7220 */ /* 0x080fe20000400000 */
[----:B------:R-:W-:Y:S01]  /*7cb0*/  F2FP.BF16.F32.PACK_AB R135, RZ, R135 ;  /* 0x00000087ff87723e */ /* 0x000fe200000010ff */
[----:B------:R-:W-:Y:S01]  /*7cc0*/  @P3 STG.E.U16 desc[UR36][R4.64+0x12], R127 ;  /* 0x0000127f04003986 */ /* 0x000fe2000c101524 */
[----:B------:R-:W-:Y:S01]  /*7cd0*/  ISETP.GT.AND P3, PT, R3, 0x8, P0 ;  /* 0x000000080300780c */ /* 0x000fe20000764270 */
[----:B------:R-:W-:Y:S01]  /*7ce0*/  FMUL R112, R112, R138 ;  /* 0x0000008a70707220 */ /* 0x000fe20000400000 */
[----:B------:R-:W-:Y:S01]  /*7cf0*/  ISETP.GT.AND P0, PT, R0, 0x19, PT ;  /* 0x000000190000780c */ /* 0x000fe20003f04270 */
[--C-:B-1----:R-:W-:Y:S01]  /*7d00*/  @P5 IMAD.MOV.U32 R6, RZ, RZ, R8.reuse ;  /* 0x000000ffff065224 */ /* 0x102fe200078e0008 */
[----:B------:R-:W-:Y:S01]  /*7d10*/  F2FP.BF16.F32.PACK_AB R104, RZ, R104 ;  /* 0x00000068ff68723e */ /* 0x000fe200000010ff */
[--C-:B------:R-:W-:Y:S01]  /*7d20*/  @P5 IMAD.MOV.U32 R7, RZ, RZ, R9.reuse ;  /* 0x000000ffff075224 */ /* 0x100fe200078e0009 */
[----:B------:R-:W-:Y:S01]  /*7d30*/  F2FP.BF16.F32.PACK_AB R105, RZ, R105 ;  /* 0x00000069ff69723e */ /* 0x000fe200000010ff */
        /* <DEDUP_REMOVED lines=11> */
[----:B------:R-:W-:Y:S01]  /*7df0*/  FMUL R118, R118, R138 ;  /* 0x0000008a76767220 */ /* 0x000fe20000400000 */
[----:B------:R-:W-:Y:S01]  /*7e00*/  F2FP.BF16.F32.PACK_AB R110, RZ, R110 ;  /* 0x0000006eff6e723e */ /* 0x000fe200000010ff */
[----:B------:R-:W-:Y:S01]  /*7e10*/  FMUL R119, R119, R138 ;  /* 0x0000008a77777220 */ /* 0x000fe20000400000 */
[----:B------:R-:W-:Y:S01]  /*7e20*/  F2FP.BF16.F32.PACK_AB R111, RZ, R111 ;  /* 0x0000006fff6f723e */ /* 0x000fe200000010ff */
        /* <DEDUP_REMOVED lines=8> */
[C---:B------:R-:W-:Y:S01]  /*7eb0*/  ISETP.GT.AND P4, PT, R3.reuse, RZ, P0 ;  /* 0x000000ff0300720c */ /* 0x040fe20000784270 */
[-C--:B------:R-:W-:Y:S01]  /*7ec0*/  FMUL R90, R90, R138.reuse ;  /* 0x0000008a5a5a7220 */ /* 0x080fe20000400000 */
[----:B------:R-:W-:Y:S01]  /*7ed0*/  F2FP.BF16.F32.PACK_AB R115, RZ, R115 ;  /* 0x00000073ff73723e */ /* 0x000fe200000010ff */
[----:B------:R-:W-:Y:S01]  /*7ee0*/  @P1 STG.E.U16 desc[UR36][R4.64+0x20], R130 ;  /* 0x0000208204001986 */ /* 0x000fe2000c101524 */
[----:B------:R-:W-:Y:S01]  /*7ef0*/  ISETP.GT.AND P1, PT, R3, 0x8, P2 ;  /* 0x000000080300780c */ /* 0x000fe20001724270 */
[-C--:B------:R-:W-:Y:S01]  /*7f00*/  FMUL R91, R91, R138.reuse ;  /* 0x0000008a5b5b7220 */ /* 0x080fe20000400000 */
[----:B------:R-:W-:Y:S01]  /*7f10*/  ISETP.GT.AND P2, PT, R0, 0x20, PT ;  /* 0x000000200000780c */ /* 0x000fe20003f44270 */
        /* <DEDUP_REMOVED lines=232> */
[----:B-1----:R-:W-:Y:S01]  /*8da0*/  @P5 IMAD.MOV.U32 R6, RZ, RZ, R8 ;  /* 0x000000ffff065224 */ /* 0x002fe200078e0008 */
[----:B------:R-:W-:Y:S01]  /*8db0*/  F2FP.BF16.F32.PACK_AB R28, RZ, R28 ;  /* 0x0000001cff1c723e */ /* 0x000fe200000010ff */
[----:B------:R-:W-:Y:S01]  /*8dc0*/  @P5 IMAD.MOV.U32 R7, RZ, RZ, R9 ;  /* 0x000000ffff075224 */ /* 0x000fe200078e0009 */
[----:B------:R-:W-:Y:S01]  /*8dd0*/  F2FP.BF16.F32.PACK_AB R29, RZ, R29 ;  /* 0x0000001dff1d723e */ /* 0x000fe200000010ff */
[----:B------:R-:W-:Y:S01]  /*8de0*/  FMUL R37, R37, R138 ;  /* 0x0000008a25257220 */ /* 0x000fe20000400000 */
[----:B------:R-:W-:Y:S01]  /*8df0*/  F2FP.BF16.F32.PACK_AB R30, RZ, R30 ;  /* 0x0000001eff1e723e */ /* 0x000fe200000010ff */
[-C--:B------:R-:W-:Y:S01]  /*8e00*/  FMUL R38, R38, R138.reuse ;  /* 0x0000008a26267220 */ /* 0x080fe20000400000 */
[----:B------:R1:W-:Y:S01]  /*8e10*/  @P5 STG.E.U16 desc[UR36][R6.64+0x90], R92 ;  /* 0x0000905c06005986 */ /* 0x0003e2000c101524 */
[----:B------:R-:W-:Y:S01]  /*8e20*/  ISETP.GT.AND P5, PT, R3, RZ, P2 ;  /* 0x000000ff0300720c */ /* 0x000fe200017a4270 */
[----:B------:R-:W-:Y:S01]  /*8e30*/  FMUL R39, R39, R138 ;  /* 0x0000008a27277220 */ /* 0x000fe20000400000 */
[----:B------:R-:W-:-:S02]  /*8e40*/  F2FP.BF16.F32.PACK_AB R31, RZ, R31 ;  /* 0x0000001fff1f723e */ /* 0x000fc400000010ff */
[----:B------:R-:W-:Y:S02]  /*8e50*/  F2FP.BF16.F32.PACK_AB R32, RZ, R32 ;  /* 0x00000020ff20723e */ /* 0x000fe400000010ff */
[----:B------:R-:W-:Y:S02]  /*8e60*/  F2FP.BF16.F32.PACK_AB R33, RZ, R33 ;  /* 0x00000021ff21723e */ /* 0x000fe400000010ff */
[----:B------:R-:W-:Y:S02]  /*8e70*/  F2FP.BF16.F32.PACK_AB R34, RZ, R34 ;  /* 0x00000022ff22723e */ /* 0x000fe400000010ff */
[----:B------:R-:W-:Y:S01]  /*8e80*/  F2FP.BF16.F32.PACK_AB R35, RZ, R35 ;  /* 0x00000023ff23723e */ /* 0x000fe200000010ff */
[----:B-1----:R-:W-:Y:S01]  /*8e90*/  @P4 IMAD.MOV.U32 R6, RZ, RZ, R8 ;  /* 0x000000ffff064224 */ /* 0x002fe200078e0008 */
[----:B------:R-:W-:Y:S01]  /*8ea0*/  F2FP.BF16.F32.PACK_AB R36, RZ, R36 ;  /* 0x00000024ff24723e */ /* 0x000fe200000010ff */
[----:B------:R-:W-:Y:S01]  /*8eb0*/  @P4 IMAD.MOV.U32 R7, RZ, RZ, R9 ;  /* 0x000000ffff074224 */ /* 0x000fe200078e0009 */
[----:B------:R-:W-:-:S02]  /*8ec0*/  F2FP.BF16.F32.PACK_AB R37, RZ, R37 ;  /* 0x00000025ff25723e */ /* 0x000fc400000010ff */
[----:B------:R-:W-:Y:S02]  /*8ed0*/  F2FP.BF16.F32.PACK_AB R38, RZ, R38 ;  /* 0x00000026ff26723e */ /* 0x000fe400000010ff */
[----:B------:R1:W-:Y:S01]  /*8ee0*/  @P4 STG.E.U16 desc[UR36][R6.64+0x92], R93 ;  /* 0x0000925d06004986 */ /* 0x0003e2000c101524 */
[C---:B------:R-:W-:Y:S02]  /*8ef0*/  ISETP.GT.AND P4, PT, R3.reuse, RZ, P0 ;  /* 0x000000ff0300720c */ /* 0x040fe40000784270 */
[----:B------:R-:W-:Y:S01]  /*8f00*/  F2FP.BF16.F32.PACK_AB R39, RZ, R39 ;  /* 0x00000027ff27723e */ /* 0x000fe200000010ff */
[----:B------:R-:W-:Y:S01]  /*8f10*/  @P1 STG.E.U16 desc[UR36][R4.64+0x90], R94 ;  /* 0x0000905e04001986 */ /* 0x000fe2000c101524 */
[C---:B------:R-:W-:Y:S02]  /*8f20*/  ISETP.GT.AND P1, PT, R3.reuse, 0x8, P2 ;  /* 0x000000080300780c */ /* 0x040fe40001724270 */
[----:B------:R-:W-:Y:S01]  /*8f30*/  ISETP.GT.AND P2, PT, R0, 0x58, PT ;  /* 0x000000580000780c */ /* 0x000fe20003f44270 */
[----:B------:R-:W-:Y:S01]  /*8f40*/  @P3 STG.E.U16 desc[UR36][R4.64+0x92], R95 ;  /* 0x0000925f04003986 */ /* 0x000fe2000c101524 */
[----:B------:R-:W-:-:S02]  /*8f50*/  ISETP.GT.AND P3, PT, R3, 0x8, P0 ;  /* 0x000000080300780c */ /* 0x000fc40000764270 */
[----:B------:R-:W-:Y:S01]  /*8f60*/  ISETP.GT.AND P0, PT, R0, 0x59, PT ;  /* 0x000000590000780c */ /* 0x000fe20003f04270 */
[----:B-1----:R-:W-:Y:S02]  /*8f70*/  @P5 IMAD.MOV.U32 R6, RZ, RZ, R8 ;  /* 0x000000ffff065224 */ /* 0x002fe400078e0008 */
[----:B------:R-:W-:-:S05]  /*8f80*/  @P5 IMAD.MOV.U32 R7, RZ, RZ, R9 ;  /* 0x000000ffff075224 */ /* 0x000fca00078e0009 */
[----:B------:R1:W-:Y:S01]  /*8f90*/  @P5 STG.E.U16 desc[UR36][R6.64+0xa0], R96 ;  /* 0x0000a06006005986 */ /* 0x0003e2000c101524 */
[----:B------:R-:W-:Y:S01]  /*8fa0*/  ISETP.GT.AND P5, PT, R3, RZ, P2 ;  /* 0x000000ff0300720c */ /* 0x000fe200017a4270 */
[----:B-1----:R-:W-:Y:S02]  /*8fb0*/  @P4 IMAD.MOV.U32 R6, RZ, RZ, R8 ;  /* 0x000000ffff064224 */ /* 0x002fe400078e0008 */
[----:B------:R-:W-:-:S05]  /*8fc0*/  @P4 IMAD.MOV.U32 R7, RZ, RZ, R9 ;  /* 0x000000ffff074224 */ /* 0x000fca00078e0009 */
[----:B------:R1:W-:Y:S01]  /*8fd0*/  @P4 STG.E.U16 desc[UR36][R6.64+0xa2], R97 ;  /* 0x0000a26106004986 */ /* 0x0003e2000c101524 */
[----:B------:R-:W-:-:S03]  /*8fe0*/  ISETP.GT.AND P4, PT, R3, RZ, P0 ;  /* 0x000000ff0300720c */ /* 0x000fc60000784270 */
[----:B------:R-:W-:Y:S01]  /*8ff0*/  @P1 STG.E.U16 desc[UR36][R4.64+0xa0], R98 ;  /* 0x0000a06204001986 */ /* 0x000fe2000c101524 */
[C---:B------:R-:W-:Y:S02]  /*9000*/  ISETP.GT.AND P1, PT, R3.reuse, 0x8, P2 ;  /* 0x000000080300780c */ /* 0x040fe40001724270 */
[C---:B------:R-:W-:Y:S01]  /*9010*/  ISETP.GT.AND P2, PT, R0.reuse, 0x60, PT ;  /* 0x000000600000780c */ /* 0x040fe20003f44270 */
[----:B------:R-:W-:Y:S01]  /*9020*/  @P3 STG.E.U16 desc[UR36][R4.64+0xa2], R99 ;  /* 0x0000a26304003986 */ /* 0x000fe2000c101524 */
[----:B------:R-:W-:Y:S02]  /*9030*/  ISETP.GT.AND P3, PT, R3, 0x8, P0 ;  /* 0x000000080300780c */ /* 0x000fe40000764270 */
        /* <DEDUP_REMOVED lines=144> */
[C---:B------:R-:W-:Y:S02]  /*9940*/  ISETP.GT.AND P5, PT, R3.reuse, RZ, P2 ;  /* 0x000000ff0300720c */ /* 0x040fe400017a4270 */
[----:B------:R-:W-:Y:S01]  /*9950*/  ISETP.GT.AND P2, PT, R3, 0x8, P2 ;  /* 0x000000080300780c */ /* 0x000fe20001744270 */
[----:B-1----:R-:W-:Y:S02]  /*9960*/  @P4 IMAD.MOV.U32 R6, RZ, RZ, R8 ;  /* 0x000000ffff064224 */ /* 0x002fe400078e0008 */
[----:B------:R-:W-:-:S05]  /*9970*/  @P4 IMAD.MOV.U32 R7, RZ, RZ, R9 ;  /* 0x000000ffff074224 */ /* 0x000fca00078e0009 */
[----:B------:R1:W-:Y:S01]  /*9980*/  @P4 STG.E.U16 desc[UR36][R6.64+0x152], R45 ;  /* 0x0001522d06004986 */ /* 0x0003e2000c101524 */
[C---:B------:R-:W-:Y:S02]  /*9990*/  ISETP.GT.AND P4, PT, R3.reuse, RZ, P0 ;  /* 0x000000ff0300720c */ /* 0x040fe40000784270 */
[----:B------:R-:W-:Y:S01]  /*99a0*/  ISETP.GT.AND P0, PT, R3, 0x8, P0 ;  /* 0x000000080300780c */ /* 0x000fe20000704270 */
[----:B------:R-:W-:Y:S01]  /*99b0*/  @P1 STG.E.U16 desc[UR36][R4.64+0x150], R46 ;  /* 0x0001502e04001986 */ /* 0x000fe2000c101524 */
[----:B------:R-:W-:-:S03]  /*99c0*/  ISETP.GT.AND P1, PT, R0, 0xb9, PT ;  /* 0x000000b90000780c */ /* 0x000fc60003f24270 */
[----:B------:R-:W-:Y:S01]  /*99d0*/  @P3 STG.E.U16 desc[UR36][R4.64+0x152], R47 ;  /* 0x0001522f04003986 */ /* 0x000fe2000c101524 */
        /* <DEDUP_REMOVED lines=14> */
[----:B------:R-:W-:-:S05]  /*9ac0*/  ISETP.GT.AND P0, PT, R0, 0xc1, PT ;  /* 0x000000c10000780c */ /* 0x000fca0003f04270 */
        /* <DEDUP_REMOVED lines=8> */
[----:B------:R-:W-:-:S03]  /*9b50*/  ISETP.GT.AND P5, PT, R3, RZ, P0 ;  /* 0x000000ff0300720c */ /* 0x000fc600007a4270 */
[----:B------:R-:W-:Y:S04]  /*9b60*/  @P3 STG.E.U16 desc[UR36][R4.64+0x170], R54 ;  /* 0x0001703604003986 */ /* 0x000fe8000c101524 */
[----:B------:R-:W-:Y:S01]  /*9b70*/  @P1 STG.E.U16 desc[UR36][R4.64+0x172], R55 ;  /* 0x0001723704001986 */ /* 0x000fe2000c101524 */
[C---:B------:R-:W-:Y:S02]  /*9b80*/  ISETP.GT.AND P1, PT, R3.reuse, 0x8, P0 ;  /* 0x000000080300780c */ /* 0x040fe40000724270 */
[----:B------:R-:W-:Y:S01]  /*9b90*/  ISETP.GT.AND P0, PT, R0, 0xc9, PT ;  /* 0x000000c90000780c */ /* 0x000fe20003f04270 */
[----:B-1----:R-:W-:Y:S02]  /*9ba0*/  @P4 IMAD.MOV.U32 R6, RZ, RZ, R8 ;  /* 0x000000ffff064224 */ /* 0x002fe400078e0008 */
[----:B------:R-:W-:Y:S01]  /*9bb0*/  @P4 IMAD.MOV.U32 R7, RZ, RZ, R9 ;  /* 0x000000ffff074224 */ /* 0x000fe200078e0009 */
[----:B------:R-:W-:-:S04]  /*9bc0*/  ISETP.GT.AND P3, PT, R3, RZ, P0 ;  /* 0x000000ff0300720c */ /* 0x000fc80000764270 */
[----:B------:R1:W-:Y:S01]  /*9bd0*/  @P4 STG.E.U16 desc[UR36][R6.64+0x180], R24 ;  /* 0x0001801806004986 */ /* 0x0003e2000c101524 */
[----:B------:R-:W-:Y:S01]  /*9be0*/  ISETP.GT.AND P4, PT, R0, 0xc8, PT ;  /* 0x000000c80000780c */ /* 0x000fe20003f84270 */
        /* <DEDUP_REMOVED lines=12> */
[----:B------:R-:W-:Y:S02]  /*9cb0*/  ISETP.GT.AND P5, PT, R3, 0x8, P0 ;  /* 0x000000080300780c */ /* 0x000fe400007a4270 */
[----:B------:R-:W-:Y:S01]  /*9cc0*/  ISETP.GT.AND P0, PT, R0, 0xd1, PT ;  /* 0x000000d10000780c */ /* 0x000fe20003f04270 */
[----:B-1----:R-:W-:Y:S02]  /*9cd0*/  @P3 IMAD.MOV.U32 R6, RZ, RZ, R8 ;  /* 0x000000ffff063224 */ /* 0x002fe400078e0008 */
[----:B------:R-:W-:-:S05]  /*9ce0*/  @P3 IMAD.MOV.U32 R7, RZ, RZ, R9 ;  /* 0x000000ffff073224 */ /* 0x000fca00078e0009 */
[----:B------:R1:W-:Y:S01]  /*9cf0*/  @P3 STG.E.U16 desc[UR36][R6.64+0x192], R29 ;  /* 0x0001921d06003986 */ /* 0x0003e2000c101524 */
[----:B------:R-:W-:-:S03]  /*9d00*/  ISETP.GT.AND P3, PT, R0, 0xd0, PT ;  /* 0x000000d00000780c */ /* 0x000fc60003f64270 */
[----:B------:R-:W-:Y:S01]  /*9d10*/  @P4 STG.E.U16 desc[UR36][R4.64+0x190], R30 ;  /* 0x0001901e04004986 */ /* 0x000fe2000c101524 */
[C---:B------:R-:W-:Y:S02]  /*9d20*/  ISETP.GT.AND P4, PT, R3.reuse, RZ, P3 ;  /* 0x000000ff0300720c */ /* 0x040fe40001f84270 */
[C---:B------:R-:W-:Y:S01]  /*9d30*/  ISETP.GT.AND P3, PT, R3.reuse, 0x8, P3 ;  /* 0x000000080300780c */ /* 0x040fe20001f64270 */
[----:B------:R-:W-:Y:S01]  /*9d40*/  @P5 STG.E.U16 desc[UR36][R4.64+0x192], R31 ;  /* 0x0001921f04005986 */ /* 0x000fe2000c101524 */
[C---:B------:R-:W-:Y:S02]  /*9d50*/  ISETP.GT.AND P5, PT, R3.reuse, RZ, P0 ;  /* 0x000000ff0300720c */ /* 0x040fe400007a4270 */
[----:B------:R-:W-:-:S07]  /*9d60*/  ISETP.GT.AND P0, PT, R3, 0x8, P0 ;  /* 0x000000080300780c */ /* 0x000fce0000704270 */
[----:B-1----:R-:W-:Y:S02]  /*9d70*/  @P4 IMAD.MOV.U32 R6, RZ, RZ, R8 ;  /* 0x000000ffff064224 */ /* 0x002fe400078e0008 */
[----:B------:R-:W-:Y:S02]  /*9d80*/  @P4 IMAD.MOV.U32 R7, RZ, RZ, R9 ;  /* 0x000000ffff074224 */ /* 0x000fe400078e0009 */
[----:B------:R-:W-:-:S03]  /*9d90*/  @P3 IMAD.MOV.U32 R2, RZ, RZ, R4 ;  /* 0x000000ffff023224 */ /* 0x000fc600078e0004 */
[----:B------:R1:W-:Y:S01]  /*9da0*/  @P4 STG.E.U16 desc[UR36][R6.64+0x1a0], R32 ;  /* 0x0001a02006004986 */ /* 0x0003e2000c101524 */
[C---:B------:R-:W-:Y:S02]  /*9db0*/  ISETP.GT.AND P4, PT, R3.reuse, RZ, P1 ;  /* 0x000000ff0300720c */ /* 0x040fe40000f84270 */
[----:B------:R-:W-:Y:S01]  /*9dc0*/  ISETP.GT.AND P1, PT, R3, 0x8, P1 ;  /* 0x000000080300780c */ /* 0x000fe20000f24270 */
[----:B-1----:R-:W-:Y:S02]  /*9dd0*/  @P5 IMAD.MOV.U32 R6, RZ, RZ, R8 ;  /* 0x000000ffff065224 */ /* 0x002fe400078e0008 */
[----:B------:R-:W-:-:S05]  /*9de0*/  @P5 IMAD.MOV.U32 R7, RZ, RZ, R9 ;  /* 0x000000ffff075224 */ /* 0x000fca00078e0009 */
[----:B------:R-:W-:Y:S01]  /*9df0*/  @P5 STG.E.U16 desc[UR36][R6.64+0x1a2], R33 ;  /* 0x0001a22106005986 */ /* 0x000fe2000c101524 */
[C---:B------:R-:W-:Y:S02]  /*9e00*/  ISETP.GT.AND P5, PT, R3.reuse, RZ, P2 ;  /* 0x000000ff0300720c */ /* 0x040fe400017a4270 */
[----:B------:R-:W-:Y:S01]  /*9e10*/  ISETP.GT.AND P2, PT, R3, 0x8, P2 ;  /* 0x000000080300780c */ /* 0x000fe20001744270 */
[----:B------:R-:W-:-:S05]  /*9e20*/  @P3 IMAD.MOV.U32 R3, RZ, RZ, R5 ;  /* 0x000000ffff033224 */ /* 0x000fca00078e0005 */
[----:B------:R1:W-:Y:S02]  /*9e30*/  @P3 STG.E.U16 desc[UR36][R2.64+0x1a0], R34 ;  /* 0x0001a02202003986 */ /* 0x0003e4000c101524 */
[----:B-1----:R-:W-:Y:S02]  /*9e40*/  @P0 IMAD.MOV.U32 R2, RZ, RZ, R4 ;  /* 0x000000ffff020224 */ /* 0x002fe400078e0004 */
[----:B------:R-:W-:-:S05]  /*9e50*/  @P0 IMAD.MOV.U32 R3, RZ, RZ, R5 ;  /* 0x000000ffff030224 */ /* 0x000fca00078e0005 */
[----:B------:R1:W-:Y:S02]  /*9e60*/  @P0 STG.E.U16 desc[UR36][R2.64+0x1a2], R35 ;  /* 0x0001a22302000986 */ /* 0x0003e4000c101524 */
[----:B-1----:R-:W-:Y:S02]  /*9e70*/  @P5 IMAD.MOV.U32 R2, RZ, RZ, R8 ;  /* 0x000000ffff025224 */ /* 0x002fe400078e0008 */
[----:B------:R-:W-:-:S05]  /*9e80*/  @P5 IMAD.MOV.U32 R3, RZ, RZ, R9 ;  /* 0x000000ffff035224 */ /* 0x000fca00078e0009 */
[----:B------:R1:W-:Y:S04]  /*9e90*/  @P5 STG.E.U16 desc[UR36][R2.64+0x1b0], R36 ;  /* 0x0001b02402005986 */ /* 0x0003e8000c101524 */
[----:B------:R2:W-:Y:S01]  /*9ea0*/  @P4 STG.E.U16 desc[UR36][R8.64+0x1b2], R37 ;  /* 0x0001b22508004986 */ /* 0x0005e2000c101524 */
[----:B-1----:R-:W-:Y:S02]  /*9eb0*/  @P2 IMAD.MOV.U32 R2, RZ, RZ, R4 ;  /* 0x000000ffff022224 */ /* 0x002fe400078e0004 */
[----:B------:R-:W-:-:S05]  /*9ec0*/  @P2 IMAD.MOV.U32 R3, RZ, RZ, R5 ;  /* 0x000000ffff032224 */ /* 0x000fca00078e0005 */
[----:B------:R2:W-:Y:S04]  /*9ed0*/  @P2 STG.E.U16 desc[UR36][R2.64+0x1b0], R38 ;  /* 0x0001b02602002986 */ /* 0x0005e8000c101524 */
[----:B------:R2:W-:Y:S02]  /*9ee0*/  @P1 STG.E.U16 desc[UR36][R4.64+0x1b2], R39 ;  /* 0x0001b22704001986 */ /* 0x0005e4000c101524 */
.L_x_259:
[----:B------:R-:W-:Y:S05]  /*9ef0*/  BSYNC B0 ;  /* 0x0000000000007941 */ /* 0x000fea0003800000 */
.L_x_37:
[----:B--2---:R-:W2:Y:S01]  /*9f00*/  LDL.64 R2, [R1] ;  /* 0x0000000001027983 */ /* 0x004ea20000100a00 */
[----:B------:R-:W-:Y:S01]  /*9f10*/  ULDC.64 UR4, c[0x0][0x650] ;  /* 0x0001940000047ab9 */ /* 0x000fe20000000a00 */
[----:B------:R2:W-:Y:S01]  /*9f20*/  SYNCS.ARRIVE.TRANS64.A1T0 RZ, [R146+UR45], RZ ;  /* 0x000000ff92ff79a7 */ /* 0x0005e2000810002d */
[----:B01--4-:R-:W-:Y:S01]  /*9f30*/  PRMT R0, RZ, 0x7610, R0 ;  /* 0x00007610ff007816 */ /* 0x013fe20000000000 */
[----:B-----5:R-:W-:Y:S02]  /*9f40*/  IMAD.MOV.U32 R19, RZ, RZ, -0x1 ;  /* 0xffffffffff137424 */ /* 0x020fe400078e00ff */
[----:B------:R-:W-:Y:S01]  /*9f50*/  IMAD.MOV.U32 R22, RZ, RZ, -0x1 ;  /* 0xffffffffff167424 */ /* 0x000fe200078e00ff */
[----:B--2---:R-:W-:-:S04]  /*9f60*/  LEA R18, P0, R2, R18, 0x1 ;  /* 0x0000001202127211 */ /* 0x004fc800078008ff */
[----:B------:R-:W-:Y:S01]  /*9f70*/  LEA.HI.X R17, R2, R17, R23, 0x1, P0 ;  /* 0x0000001102117211 */ /* 0x000fe200000f0c17 */
[----:B------:R-:W-:Y:S01]  /*9f80*/  IMAD.MOV.U32 R2, RZ, RZ, -0x1 ;  /* 0xffffffffff027424 */ /* 0x000fe200078e00ff */
[----:B------:R-:W-:-:S04]  /*9f90*/  ISETP.GE.U32.AND P0, PT, R18, UR4, PT ;  /* 0x0000000412007c0c */ /* 0x000fc8000bf06070 */
[----:B------:R-:W-:-:S13]  /*9fa0*/  ISETP.GE.U32.AND.EX P0, PT, R17, UR5, PT, P0 ;  /* 0x0000000511007c0c */ /* 0x000fda000bf06100 */
[----:B------:R-:W-:Y:S05]  /*9fb0*/  @P0 BRA `(.L_x_260) ;  /* 0x0000000400700947 */ /* 0x000fea0003800000 */
[----:B------:R-:W0:Y:S01]  /*9fc0*/  S2R R10, SR_CTAID.X ;  /* 0x00000000000a7919 */ /* 0x000e220000002500 */
[----:B------:R-:W1:Y:S01]  /*9fd0*/  LDC.64 R8, c[0x0][0x628] ;  /* 0x00018a00ff087b82 */ /* 0x000e620000000a00 */
[----:B------:R-:W-:Y:S01]  /*9fe0*/  ULDC UR4, c[0x0][0x150] ;  /* 0x0000540000047ab9 */ /* 0x000fe20000000800 */
[----:B------:R-:W-:Y:S01]  /*9ff0*/  IMAD.MOV.U32 R6, RZ, RZ, R18 ;  /* 0x000000ffff067224 */ /* 0x000fe200078e0012 */
[----:B------:R-:W2:Y:S01]  /*a000*/  S2R R20, SR_CTAID.Y ;  /* 0x0000000000147919 */ /* 0x000ea20000002600 */
[----:B------:R-:W-:-:S04]  /*a010*/  IMAD.MOV.U32 R7, RZ, RZ, R17 ;  /* 0x000000ffff077224 */ /* 0x000fc800078e0011 */
[----:B------:R-:W4:Y:S08]  /*a020*/  LDC R15, c[0x0][0x144] ;  /* 0x00005100ff0f7b82 */ /* 0x000f300000000800 */
[----:B------:R-:W2:Y:S08]  /*a030*/  LDC R0, c[0x0][0x630] ;  /* 0x00018c00ff007b82 */ /* 0x000eb00000000800 */
[----:B------:R-:W2:Y:S01]  /*a040*/  LDC.64 R12, c[0x0][0x620] ;  /* 0x00018800ff0c7b82 */ /* 0x000ea20000000a00 */
[----:B-1----:R-:W-:-:S04]  /*a050*/  ISETP.NE.U32.AND P0, PT, R8, RZ, PT ;  /* 0x000000ff0800720c */ /* 0x002fc80003f05070 */
[----:B------:R-:W-:Y:S02]  /*a060*/  ISETP.NE.AND.EX P0, PT, R9, RZ, PT, P0 ;  /* 0x000000ff0900720c */ /* 0x000fe40003f05300 */
[----:B0-----:R-:W-:-:S05]  /*a070*/  I2FP.F32.U32 R2, R10 ;  /* 0x0000000a00027245 */ /* 0x001fca0000201000 */
[----:B------:R-:W-:-:S04]  /*a080*/  FMUL R2, R2, UR4 ;  /* 0x0000000402027c20 */ /* 0x000fc80008400000 */
[----:B------:R0:W1:Y:S02]  /*a090*/  F2I.U32.TRUNC.NTZ R14, R2 ;  /* 0x00000002000e7305 */ /* 0x000064000020f000 */
[----:B----4-:R-:W-:Y:S05]  /*a0a0*/  @!P0 BRA `(.L_x_261) ;  /* 0x0000000000288947 */ /* 0x010fea0003800000 */
[----:B------:R-:W4:Y:S02]  /*a0b0*/  LDC R3, c[0x0][0x634] ;  /* 0x00018d00ff037b82 */ /* 0x000f240000000800 */
[----:B----4-:R-:W-:-:S05]  /*a0c0*/  IADD3 R7, P0, R18, R3, RZ ;  /* 0x0000000312077210 */ /* 0x010fca0007f1e0ff */
[----:B------:R-:W-:-:S04]  /*a0d0*/  IMAD.X R11, RZ, RZ, R17, P0 ;  /* 0x000000ffff0b7224 */ /* 0x000fc800000e0611 */
[----:B0-----:R-:W-:-:S04]  /*a0e0*/  IMAD.WIDE.U32 R2, R11, R8, RZ ;  /* 0x000000080b027225 */ /* 0x001fc800078e00ff */
[----:B---3--:R-:W-:-:S04]  /*a0f0*/  IMAD.WIDE.U32 R4, P0, R7, R9, R2 ;  /* 0x0000000907047225 */ /* 0x008fc80007800002 */
[----:B------:R-:W-:-:S04]  /*a100*/  IMAD.WIDE.U32 R2, R7, R8, RZ ;  /* 0x0000000807027225 */ /* 0x000fc800078e00ff */
[----:B------:R-:W-:Y:S01]  /*a110*/  IMAD.X R7, RZ, RZ, RZ, P0 ;  /* 0x000000ffff077224 */ /* 0x000fe200000e06ff */
[----:B------:R-:W-:Y:S01]  /*a120*/  IADD3 RZ, P0, R3, R4, RZ ;  /* 0x0000000403ff7210 */ /* 0x000fe20007f1e0ff */
[----:B------:R-:W-:-:S04]  /*a130*/  IMAD.MOV.U32 R6, RZ, RZ, R5 ;  /* 0x000000ffff067224 */ /* 0x000fc800078e0005 */
[----:B------:R-:W-:-:S08]  /*a140*/  IMAD.WIDE.U32.X R6, R11, R9, R6, P0 ;  /* 0x000000090b067225 */ /* 0x000fd000000e0406 */
.L_x_261:
[----:B------:R-:W4:Y:S01]  /*a150*/  LDC.64 R26, c[0x0][0x640] ;  /* 0x00019000ff1a7b82 */ /* 0x000f220000000a00 */
[-C--:B--2---:R-:W-:Y:S01]  /*a160*/  SHF.R.U64 R11, R6, R0.reuse, R7 ;  /* 0x00000000060b7219 */ /* 0x084fe20000001207 */
[----:B------:R-:W-:Y:S01]  /*a170*/  IMAD.MOV.U32 R19, RZ, RZ, R17 ;  /* 0x000000ffff137224 */ /* 0x000fe200078e0011 */
[----:B------:R-:W-:Y:S01]  /*a180*/  SHF.R.U32.HI R0, RZ, R0, R7 ;  /* 0x00000000ff007219 */ /* 0x000fe20000011607 */
[----:B-1----:R-:W-:Y:S01]  /*a190*/  IMAD.MOV R14, RZ, RZ, -R14 ;  /* 0x000000ffff0e7224 */ /* 0x002fe200078e0a0e */
[----:B---3--:R-:W-:Y:S01]  /*a1a0*/  IADD3 R5, P0, RZ, -R11, RZ ;  /* 0x8000000bff057210 */ /* 0x008fe20007f1e0ff */
[----:B------:R-:W-:Y:S01]  /*a1b0*/  ULDC UR4, c[0x0][0x154] ;  /* 0x0000550000047ab9 */ /* 0x000fe20000000800 */
[----:B------:R-:W-:Y:S01]  /*a1c0*/  IMAD.MOV.U32 R7, RZ, RZ, 0x1 ;  /* 0x00000001ff077424 */ /* 0x000fe200078e00ff */
[----:B------:R-:W1:Y:S01]  /*a1d0*/  LDC R4, c[0x0][0x618] ;  /* 0x00018600ff047b82 */ /* 0x000e620000000800 */
[----:B------:R-:W-:Y:S02]  /*a1e0*/  IMAD R22, R15, R14, R10 ;  /* 0x0000000e0f167224 */ /* 0x000fe400078e020a */
[----:B------:R-:W-:-:S04]  /*a1f0*/  IMAD.X R3, RZ, RZ, ~R0, P0 ;  /* 0x000000ffff037224 */ /* 0x000fc800000e0e00 */
[-C--:B------:R-:W-:Y:S01]  /*a200*/  IMAD R0, R3, R12.reuse, RZ ;  /* 0x0000000c03007224 */ /* 0x080fe200078e02ff */
[----:B------:R-:W2:Y:S01]  /*a210*/  LDC R6, c[0x0][0x608] ;  /* 0x00018200ff067b82 */ /* 0x000ea20000000800 */
[----:B0-----:R-:W-:-:S04]  /*a220*/  IMAD.WIDE.U32 R2, R5, R12, R18 ;  /* 0x0000000c05027225 */ /* 0x001fc800078e0012 */
[----:B------:R-:W-:Y:S01]  /*a230*/  IMAD R5, R5, R13, R0 ;  /* 0x0000000d05057224 */ /* 0x000fe200078e0200 */
[----:B------:R-:W-:Y:S02]  /*a240*/  I2FP.F32.U32 R0, R20 ;  /* 0x0000001400007245 */ /* 0x000fe40000201000 */
[----:B------:R-:W0:Y:S01]  /*a250*/  LDC R24, c[0x0][0x658] ;  /* 0x00019600ff187b82 */ /* 0x000e220000000800 */
[----:B------:R-:W-:Y:S01]  /*a260*/  IMAD.IADD R3, R3, 0x1, R5 ;  /* 0x0000000103037824 */ /* 0x000fe200078e0205 */
[----:B----4-:R-:W-:Y:S01]  /*a270*/  ISETP.NE.U32.AND P0, PT, R26, RZ, PT ;  /* 0x000000ff1a00720c */ /* 0x010fe20003f05070 */
[----:B------:R-:W-:Y:S01]  /*a280*/  FMUL R0, R0, UR4 ;  /* 0x0000000400007c20 */ /* 0x000fe20008400000 */
[----:B------:R-:W-:Y:S02]  /*a290*/  IMAD.MOV.U32 R5, RZ, RZ, -0x1 ;  /* 0xffffffffff057424 */ /* 0x000fe400078e00ff */
[----:B------:R-:W-:Y:S01]  /*a2a0*/  ISETP.NE.AND.EX P0, PT, R27, RZ, PT, P0 ;  /* 0x000000ff1b00720c */ /* 0x000fe20003f05300 */
[----:B------:R3:W4:Y:S01]  /*a2b0*/  F2I.U32.TRUNC.NTZ R12, R0 ;  /* 0x00000000000c7305 */ /* 0x000722000020f000 */
[----:B------:R-:W3:Y:S01]  /*a2c0*/  LDC R15, c[0x0][0x148] ;  /* 0x00005200ff0f7b82 */ /* 0x000ee20000000800 */
[----:B-1----:R-:W-:-:S02]  /*a2d0*/  SHF.R.U64 R10, R2, R4, R3 ;  /* 0x00000004020a7219 */ /* 0x002fc40000001203 */
[----:B------:R-:W-:-:S05]  /*a2e0*/  SHF.R.U32.HI R3, RZ, R4, R3 ;  /* 0x00000004ff037219 */ /* 0x000fca0000011603 */
[----:B------:R-:W1:Y:S01]  /*a2f0*/  LDC R14, c[0x0][0x600] ;  /* 0x00018000ff0e7b82 */ /* 0x000e620000000800 */
[-CC-:B--2---:R-:W-:Y:S02]  /*a300*/  SHF.R.U64 R8, R10, R6.reuse, R3.reuse ;  /* 0x000000060a087219 */ /* 0x184fe40000001203 */
[----:B------:R-:W-:-:S05]  /*a310*/  SHF.R.U32.HI R3, RZ, R6, R3 ;  /* 0x00000006ff037219 */ /* 0x000fca0000011603 */
[----:B------:R-:W2:Y:S01]  /*a320*/  LDC R21, c[0x0][0x648] ;  /* 0x00019200ff157b82 */ /* 0x000ea20000000800 */
[-CC-:B0-----:R-:W-:Y:S02]  /*a330*/  SHF.R.U64 R13, R8, R24.reuse, R3.reuse ;  /* 0x00000018080d7219 */ /* 0x181fe40000001203 */
[-C--:B------:R-:W-:Y:S02]  /*a340*/  SHF.L.U32 R5, R5, R24.reuse, RZ ;  /* 0x0000001805057219 */ /* 0x080fe400000006ff */
[-C--:B------:R-:W-:Y:S01]  /*a350*/  SHF.R.U32.HI R3, RZ, R24.reuse, R3 ;  /* 0x00000018ff037219 */ /* 0x080fe20000011603 */
[----:B------:R-:W-:Y:S01]  /*a360*/  IMAD.MOV.U32 R2, RZ, RZ, R13 ;  /* 0x000000ffff027224 */ /* 0x000fe200078e000d */
[----:B------:R-:W-:Y:S01]  /*a370*/  SHF.L.U32 R24, R7, R24, RZ ;  /* 0x0000001807187219 */ /* 0x000fe200000006ff */
[----:B------:R-:W0:Y:S01]  /*a380*/  LDC R25, c[0x0][0x638] ;  /* 0x00018e00ff197b82 */ /* 0x000e220000000800 */
[----:B------:R-:W-:-:S07]  /*a390*/  LOP3.LUT R19, RZ, R5, RZ, 0x33, !PT ;  /* 0x00000005ff137212 */ /* 0x000fce00078e33ff */
[----:B------:R-:W0:Y:S01]  /*a3a0*/  LDC R28, c[0x0][0x610] ;  /* 0x00018400ff1c7b82 */ /* 0x000e220000000800 */
[----:B----4-:R-:W-:Y:S05]  /*a3b0*/  @!P0 BRA `(.L_x_262) ;  /* 0x0000000000288947 */ /* 0x010fea0003800000 */
[----:B---3--:R-:W3:Y:S02]  /*a3c0*/  LDC R0, c[0x0][0x64c] ;  /* 0x00019300ff007b82 */ /* 0x008ee40000000800 */
[----:B---3--:R-:W-:-:S05]  /*a3d0*/  IADD3 R7, P0, R13, R0, RZ ;  /* 0x000000000d077210 */ /* 0x008fca0007f1e0ff */
        /* <DEDUP_REMOVED lines=8> */
.L_x_262:
[----:B------:R-:W4:Y:S01]  /*a460*/  LDC R4, c[0x0][0x65c] ;  /* 0x00019700ff047b82 */ /* 0x000f220000000800 */
[----:B--23--:R-:W-:Y:S01]  /*a470*/  SHF.R.U64 R0, R2, R21, R3 ;  /* 0x0000001502007219 */ /* 0x00cfe20000001203 */
[----:B-1----:R-:W-:Y:S01]  /*a480*/  VIADD R3, R14, 0xffffffff ;  /* 0xffffffff0e037836 */ /* 0x002fe20000000000 */
[----:B------:R-:W-:Y:S01]  /*a490*/  LOP3.LUT R19, R8, R19, RZ, 0xc0, !PT ;  /* 0x0000001308137212 */ /* 0x000fe200078ec0ff */
[----:B------:R-:W-:Y:S02]  /*a4a0*/  IMAD.MOV R12, RZ, RZ, -R12 ;  /* 0x000000ffff0c7224 */ /* 0x000fe400078e0a0c */
[----:B------:R-:W-:Y:S01]  /*a4b0*/  IMAD.MOV R2, RZ, RZ, -R0 ;  /* 0x000000ffff027224 */ /* 0x000fe200078e0a00 */
[----:B------:R-:W-:Y:S01]  /*a4c0*/  LOP3.LUT R3, R10, R3, RZ, 0xc0, !PT ;  /* 0x000000030a037212 */ /* 0x000fe200078ec0ff */
[----:B------:R-:W-:Y:S02]  /*a4d0*/  IMAD R19, R24, R0, R19 ;  /* 0x0000000018137224 */ /* 0x000fe400078e0213 */
[----:B0-----:R-:W-:-:S04]  /*a4e0*/  IMAD R0, R2, R25, R13 ;  /* 0x0000001902007224 */ /* 0x001fc800078e020d */
[----:B------:R-:W-:Y:S01]  /*a4f0*/  IMAD R2, R0, R14, R3 ;  /* 0x0000000e00027224 */ /* 0x000fe200078e0203 */
[----:B----4-:R-:W-:Y:S01]  /*a500*/  ISETP.NE.AND P0, PT, R4, 0x1, PT ;  /* 0x000000010400780c */ /* 0x010fe20003f05270 */
[----:B------:R-:W-:-:S05]  /*a510*/  IMAD.MOV.U32 R4, RZ, RZ, 0x1 ;  /* 0x00000001ff047424 */ /* 0x000fca00078e00ff */
[----:B------:R-:W-:-:S07]  /*a520*/  PRMT R0, R4, 0x7610, R0 ;  /* 0x0000761004007816 */ /* 0x000fce0000000000 */
[----:B------:R-:W-:-:S04]  /*a530*/  @P0 IMAD R22, R15, R12, R20 ;  /* 0x0000000c0f160224 */ /* 0x000fc800078e0214 */
[----:B------:R-:W-:-:S05]  /*a540*/  IMAD R19, R19, R28, R22 ;  /* 0x0000001c13137224 */ /* 0x000fca00078e0216 */
[----:B------:R-:W-:Y:S02]  /*a550*/  SEL R22, R2, R19, !P0 ;  /* 0x0000001302167207 */ /* 0x000fe40004000000 */
[----:B------:R-:W-:Y:S01]  /*a560*/  SEL R19, R19, R2, !P0 ;  /* 0x0000000213137207 */ /* 0x000fe20004000000 */
[----:B------:R-:W-:-:S07]  /*a570*/  IMAD.MOV.U32 R2, RZ, RZ, R11 ;  /* 0x000000ffff027224 */ /* 0x000fce00078e000b */
.L_x_260:
[----:B------:R-:W-:Y:S02]  /*a580*/  LOP3.LUT P0, RZ, R0, 0xff, RZ, 0xc0, !PT ;  /* 0x000000ff00ff7812 */ /* 0x000fe4000780c0ff */
[----:B------:R-:W-:-:S11]  /*a590*/  LOP3.LUT R149, R149, 0x1, RZ, 0x3c, !PT ;  /* 0x0000000195957812 */ /* 0x000fd600078e3cff */
[----:B------:R-:W-:Y:S05]  /*a5a0*/  @P0 BRA `(.L_x_263) ;  /* 0xffffff7000840947 */ /* 0x000fea000383ffff */
[----:B------:R-:W-:Y:S05]  /*a5b0*/  EXIT ;  /* 0x000000000000794d */ /* 0x000fea0003800000 */
.L_x_18:
[----:B------:R-:W-:-:S08]  /*a5c0*/  ISETP.NE.AND P0, PT, R5, RZ, PT ;  /* 0x000000ff0500720c */ /* 0x000fd00003f05270 */
[----:B0-----:R-:W0:-:S00]  /*a5d0*/  USETMAXREG.DEALLOC.CTAPOOL 0x28 ;  /* 0x00000028000079c8 */ /* 0x001e0000080e0500 */
[----:B------:R-:W-:Y:S05]  /*a5e0*/  @P0 EXIT ;  /* 0x000000000000094d */ /* 0x000fea0003800000 */
[----:B0-----:R-:W-:Y:S01]  /*a5f0*/  LOP3.LUT P0, RZ, R8, 0xff, RZ, 0xc0, !PT ;  /* 0x000000ff08ff7812 */ /* 0x001fe2000780c0ff */
[----:B------:R-:W-:Y:S02]  /*a600*/  IMAD.MOV.U32 R0, RZ, RZ, 0x1 ;  /* 0x00000001ff007424 */ /* 0x000fe400078e00ff */
[----:B------:R-:W-:-:S10]  /*a610*/  IMAD.MOV.U32 R7, RZ, RZ, RZ ;  /* 0x000000ffff077224 */ /* 0x000fd400078e00ff */
[----:B------:R-:W-:Y:S05]  /*a620*/  @!P0 BRA `(.L_x_264) ;  /* 0x0000000c00348947 */ /* 0x000fea0003800000 */
[----:B------:R-:W0:Y:S01]  /*a630*/  S2R R9, SR_CgaCtaId ;  /* 0x0000000000097919 */ /* 0x000e220000008800 */
[----:B------:R-:W-:Y:S01]  /*a640*/  LOP3.LUT P0, RZ, R4, 0x1f, RZ, 0xc0, !PT ;  /* 0x0000001f04ff7812 */ /* 0x000fe2000780c0ff */
[----:B------:R-:W-:Y:S01]  /*a650*/  ULDC UR5, c[0x0][0x658] ;  /* 0x0001960000057ab9 */ /* 0x000fe20000000800 */
[----:B------:R-:W-:Y:S01]  /*a660*/  UMOV UR6, 0xffffffff ;  /* 0xffffffff00067882 */ /* 0x000fe20000000000 */
[----:B------:R-:W-:Y:S01]  /*a670*/  BSSY B0, `(.L_x_264) ;  /* 0x00000c8000007945 */ /* 0x000fe20003800000 */
[----:B------:R-:W-:Y:S01]  /*a680*/  USHF.L.U32 UR6, UR6, UR5, URZ ;  /* 0x0000000506067299 */ /* 0x000fe2000800063f */
[C---:B------:R-:W-:Y:S01]  /*a690*/  ISETP.NE.AND P2, PT, R3.reuse, RZ, PT ;  /* 0x000000ff0300720c */ /* 0x040fe20003f45270 */
[----:B------:R-:W-:Y:S01]  /*a6a0*/  IMAD.MOV.U32 R8, RZ, RZ, 0x1 ;  /* 0x00000001ff087424 */ /* 0x000fe200078e00ff */
[----:B------:R-:W-:Y:S01]  /*a6b0*/  ISETP.NE.OR P0, PT, R3, RZ, !P0 ;  /* 0x000000ff0300720c */ /* 0x000fe20004705670 */
[----:B------:R-:W-:Y:S01]  /*a6c0*/  IMAD.MOV.U32 R0, RZ, RZ, 0x1 ;  /* 0x00000001ff007424 */ /* 0x000fe200078e00ff */
[----:B------:R-:W-:Y:S01]  /*a6d0*/  LOP3.LUT R6, R16, 0x2, RZ, 0xfc, !PT ;  /* 0x0000000210067812 */ /* 0x000fe200078efcff */
[----:B------:R-:W-:Y:S01]  /*a6e0*/  IMAD.MOV.U32 R7, RZ, RZ, RZ ;  /* 0x000000ffff077224 */ /* 0x000fe200078e00ff */
[----:B------:R-:W-:Y:S01]  /*a6f0*/  ULDC UR4, c[0x0][0x600] ;  /* 0x0001800000047ab9 */ /* 0x000fe20000000800 */
[----:B------:R-:W-:Y:S01]  /*a700*/  UMOV UR7, 0x1 ;  /* 0x0000000100077882 */ /* 0x000fe20000000000 */
[----:B------:R-:W-:-:S02]  /*a710*/  UIADD3 UR19, UR40, 0x1, URZ ;  /* 0x0000000128137890 */ /* 0x000fc4000fffe03f */
[----:B------:R-:W-:Y:S02]  /*a720*/  UIADD3 UR15, UR4, -0x1, URZ ;  /* 0xffffffff040f7890 */ /* 0x000fe4000fffe03f */
[----:B------:R-:W-:Y:S02]  /*a730*/  USHF.L.U32 UR17, UR7, UR5, URZ ;  /* 0x0000000507117299 */ /* 0x000fe4000800063f */
[----:B------:R-:W-:Y:S01]  /*a740*/  ULOP3.LUT UR16, URZ, UR6, URZ, 0x33, !UPT ;  /* 0x000000063f107292 */ /* 0x000fe2000f8e333f */
[----:B------:R-:W-:Y:S01]  /*a750*/  ULDC.64 UR20, c[0x0][0x198] ;  /* 0x0000660000147ab9 */ /* 0x000fe20000000a00 */
[----:B0-----:R-:W-:-:S10]  /*a760*/  LOP3.LUT R9, R9, 0x1, RZ, 0xc0, !PT ;  /* 0x0000000109097812 */ /* 0x001fd400078ec0ff */
.L_x_276:
[----:B------:R-:W-:-:S03]  /*a770*/  UMOV UR4, 0xffffffff ;  /* 0xffffffff00047882 */ /* 0x000fc60000000000 */
[----:B------:R-:W-:Y:S05]  /*a780*/  BRA.DIV UR4, `(.L_x_265) ;  /* 0x0000001604107947 */ /* 0x000fea000b800000 */
[----:B------:R-:W-:-:S13]  /*a790*/  ELECT P6, URZ, PT ;  /* 0x00000000003f782f */ /* 0x000fda00038c0000 */
.L_x_297:
[----:B------:R-:W0:Y:S01]  /*a7a0*/  LDC R3, c[0x0][0x28c] ;  /* 0x0000a300ff037b82 */ /* 0x000e220000000800 */
[----:B------:R-:W-:Y:S01]  /*a7b0*/  BSSY B1, `(.L_x_266) ;  /* 0x000003b000017945 */ /* 0x000fe20003800000 */
[----:B0-----:R-:W-:-:S13]  /*a7c0*/  ISETP.LT.OR P6, PT, R3, 0x1, !P6 ;  /* 0x000000010300780c */ /* 0x001fda00077c1670 */
[----:B------:R-:W-:Y:S05]  /*a7d0*/  @P6 BRA `(.L_x_267) ;  /* 0x0000000000e06947 */ /* 0x000fea0003800000 */
[----:B------:R-:W-:Y:S02]  /*a7e0*/  IMAD R22, R22, 0x2, R9 ;  /* 0x0000000216167824 */ /* 0x000fe400078e0209 */
[----:B------:R-:W-:Y:S02]  /*a7f0*/  IMAD.SHL.U32 R19, R19, 0x40, RZ ;  /* 0x0000004013137824 */ /* 0x000fe400078e00ff */
[----:B------:R-:W-:Y:S02]  /*a800*/  IMAD.MOV.U32 R13, RZ, RZ, RZ ;  /* 0x000000ffff0d7224 */ /* 0x000fe400078e00ff */
[----:B------:R-:W-:Y:S02]  /*a810*/  IMAD.U32 R14, RZ, RZ, UR19 ;  /* 0x00000013ff0e7e24 */ /* 0x000fe4000f8e00ff */
[----:B------:R-:W-:Y:S02]  /*a820*/  IMAD.MOV.U32 R3, RZ, RZ, R0 ;  /* 0x000000ffff037224 */ /* 0x000fe400078e0000 */
[----:B------:R-:W-:-:S02]  /*a830*/  IMAD.MOV.U32 R4, RZ, RZ, R7 ;  /* 0x000000ffff047224 */ /* 0x000fc400078e0007 */
[----:B------:R-:W-:-:S07]  /*a840*/  IMAD R22, R22, 0x70, RZ ;  /* 0x0000007016167824 */ /* 0x000fce00078e02ff */
.L_x_271:
[----:B------:R-:W0:Y:S01]  /*a850*/  S2R R10, SR_CgaCtaId ;  /* 0x00000000000a7919 */ /* 0x000e220000008800 */
[----:B------:R-:W-:-:S04]  /*a860*/  MOV R5, 0x400 ;  /* 0x0000040000057802 */ /* 0x000fc80000000f00 */
[----:B0-----:R-:W-:Y:S02]  /*a870*/  LEA R11, R10, R5, 0x18 ;  /* 0x000000050a0b7211 */ /* 0x001fe400078ec0ff */
[----:B------:R-:W-:Y:S01]  /*a880*/  SHF.L.U32 R5, R3, 0x1f, RZ ;  /* 0x0000001f03057819 */ /* 0x000fe200000006ff */
[----:B------:R-:W0:Y:S02]  /*a890*/  @!P2 LDC R10, c[0x0][0x500] ;  /* 0x00014000ff0aab82 */ /* 0x000e240000000800 */
[----:B------:R-:W-:-:S04]  /*a8a0*/  IMAD R12, R4, 0x8, R11 ;  /* 0x00000008040c7824 */ /* 0x000fc800078e020b */
[----:B------:R-:W1:Y:S02]  /*a8b0*/  SYNCS.PHASECHK.TRANS64.TRYWAIT P1, [R12+URZ+0x60], R5 ;  /* 0x000060050c0075a7 */ /* 0x000e64000802017f */
[----:B-1----:R-:W-:Y:S05]  /*a8c0*/  @!P1 BRA `(.L_x_268) ;  /* 0x0000001000e09947 */ /* 0x002fea0003800000 */
.L_x_298:
[----:B-1----:R-:W-:Y:S01]  /*a8d0*/  PRMT R5, R6, 0x9910, RZ ;  /* 0x0000991006057816 */ /* 0x002fe200000000ff */
[----:B0-----:R0:W-:Y:S03]  /*a8e0*/  @!P2 SYNCS.ARRIVE.TRANS64 RZ, [R12+URZ], R10 ;  /* 0x0000000a0cffa9a7 */ /* 0x0011e6000800003f */
[----:B------:R-:W-:-:S13]  /*a8f0*/  ISETP.NE.AND P1, PT, R5, 0x2, PT ;  /* 0x000000020500780c */ /* 0x000fda0003f25270 */
[----:B0-----:R-:W-:Y:S05]  /*a900*/  @P1 BRA `(.L_x_269) ;  /* 0x0000000000041947 */ /* 0x001fea0003800000 */
[----:B------:R-:W-:Y:S01]  /*a910*/  BPT.TRAP 0x1 ;  /* 0x000000040000795c */ /* 0x000fe20000300000 */
.L_x_269:
[----:B------:R-:W-:Y:S05]  /*a920*/  @P0 BRA `(.L_x_270) ;  /* 0x0000000000040947 */ /* 0x000fea0003800000 */
[----:B------:R-:W-:Y:S01]  /*a930*/  BPT.TRAP 0x1 ;  /* 0x000000040000795c */ /* 0x000fe20000300000 */
.L_x_270:
[----:B------:R-:W-:Y:S01]  /*a940*/  IMAD R5, R4, 0x2, R9 ;  /* 0x0000000204057824 */ /* 0x000fe200078e0209 */
[----:B------:R-:W-:Y:S01]  /*a950*/  R2UR UR9, R12 ;  /* 0x000000000c0972ca */ /* 0x000fe200000e0000 */
[--C-:B------:R-:W-:Y:S01]  /*a960*/  IMAD R10, R4, 0x1000, R11.reuse ;  /* 0x00001000040a7824 */ /* 0x100fe200078e020b */
[----:B------:R-:W-:Y:S01]  /*a970*/  UIADD3 UR4, UP0, UR20, 0xf0, URZ ;  /* 0x000000f014047890 */ /* 0x000fe2000ff1e03f */
[----:B------:R-:W-:Y:S01]  /*a980*/  IMAD R5, R5, 0xe00, RZ ;  /* 0x00000e0005057824 */ /* 0x000fe200078e02ff */
[----:B------:R-:W-:Y:S01]  /*a990*/  R2UR UR11, R19 ;  /* 0x00000000130b72ca */ /* 0x000fe200000e0000 */
[----:B------:R-:W-:Y:S01]  /*a9a0*/  VIADD R14, R14, 0xffffffff ;  /* 0xffffffff0e0e7836 */ /* 0x000fe20000000000 */
[----:B------:R-:W-:Y:S01]  /*a9b0*/  R2UR UR5, R10 ;  /* 0x000000000a0572ca */ /* 0x000fe200000e0000 */
[----:B------:R-:W-:Y:S01]  /*a9c0*/  IMAD R5, R5, 0x2, R11 ;  /* 0x0000000205057824 */ /* 0x000fe200078e020b */
[----:B------:R-:W-:Y:S01]  /*a9d0*/  R2UR UR10, R13 ;  /* 0x000000000d0a72ca */ /* 0x000fe200000e0000 */
[----:B------:R-:W-:Y:S01]  /*a9e0*/  UIADD3 UR22, UP1, UR20, 0x1f0, URZ ;  /* 0x000001f014167890 */ /* 0x000fe2000ff3e03f */
[----:B------:R-:W-:Y:S01]  /*a9f0*/  R2UR UR12, R2 ;  /* 0x00000000020c72ca */ /* 0x000fe200000e0000 */
[----:B------:R-:W-:Y:S01]  /*aa00*/  VIADD R4, R4, 0x1 ;  /* 0x0000000104047836 */ /* 0x000fe20000000000 */
[----:B------:R-:W-:Y:S01]  /*aa10*/  R2UR UR8, R5 ;  /* 0x00000000050872ca */ /* 0x000fe200000e0000 */
[----:B------:R-:W-:Y:S01]  /*aa20*/  UIADD3.X UR23, URZ, UR21, URZ, UP1, !UPT ;  /* 0x000000153f177290 */ /* 0x000fe20008ffe43f */
[----:B------:R-:W-:Y:S01]  /*aa30*/  R2UR UR18, R22 ;  /* 0x00000000161272ca */ /* 0x000fe200000e0000 */
[----:B------:R-:W-:Y:S01]  /*aa40*/  UMOV UR6, 0x0 ;  /* 0x0000000000067882 */ /* 0x000fe20000000000 */
[----:B------:R-:W-:Y:S01]  /*aa50*/  ISETP.GT.AND P3, PT, R14, 0x1, PT ;  /* 0x000000010e00780c */ /* 0x000fe20003f64270 */
[----:B------:R-:W-:Y:S01]  /*aa60*/  UMOV UR7, 0x10000000 ;  /* 0x1000000000077882 */ /* 0x000fe20000000000 */
[C---:B------:R-:W-:Y:S01]  /*aa70*/  ISETP.NE.AND P1, PT, R4.reuse, 0xc, PT ;  /* 0x0000000c0400780c */ /* 0x040fe20003f25270 */
[----:B------:R-:W-:Y:S01]  /*aa80*/  UIADD3 UR13, UR5, 0x200, URZ ;  /* 0x00000200050d7890 */ /* 0x000fe2000fffe03f */
[----:B------:R-:W-:Y:S01]  /*aa90*/  VIADD R13, R13, 0x20 ;  /* 0x000000200d0d7836 */ /* 0x000fe20000000000 */
[----:B------:R-:W-:Y:S01]  /*aaa0*/  UIADD3.X UR5, URZ, UR21, URZ, UP0, !UPT ;  /* 0x000000153f057290 */ /* 0x000fe200087fe43f */
[----:B------:R-:W-:Y:S01]  /*aab0*/  SEL R10, RZ, 0x1, P1 ;  /* 0x00000001ff0a7807 */ /* 0x000fe20000800000 */
[----:B------:R-:W-:Y:S01]  /*aac0*/  UMOV UR24, 0x30000 ;  /* 0x0003000000187882 */ /* 0x000fe20000000000 */
[----:B------:R-:W-:Y:S01]  /*aad0*/  SEL R4, R4, RZ, P1 ;  /* 0x000000ff04047207 */ /* 0x000fe20000800000 */
[----:B------:R-:W-:Y:S01]  /*aae0*/  UIADD3 UR14, UR8, 0xc200, URZ ;  /* 0x0000c200080e7890 */ /* 0x000fe2000fffe03f */
[----:B------:R-:W-:-:S02]  /*aaf0*/  LOP3.LUT R3, R3, R10, RZ, 0x3c, !PT ;  /* 0x0000000a03037212 */ /* 0x000fc400078e3cff */
[----:B------:R-:W-:Y:S02]  /*ab00*/  UMOV UR8, UR13 ;  /* 0x0000000d00087c82 */ /* 0x000fe40008000000 */
[----:B------:R0:W-:Y:S02]  /*ab10*/  UTMALDG.3D [UR8], [UR4], desc[UR6] ;  /* 0x00000608040075b4 */ /* 0x0001e40008011000 */
[----:B0-----:R-:W-:Y:S01]  /*ab20*/  UMOV UR8, UR14 ;  /* 0x0000000e00087c82 */ /* 0x001fe20008000000 */
[----:B------:R-:W-:Y:S02]  /*ab30*/  UMOV UR11, UR18 ;  /* 0x00000012000b7c82 */ /* 0x000fe40008000000 */
[----:B------:R0:W-:Y:S02]  /*ab40*/  UTMALDG.3D.MULTICAST [UR8], [UR22], UR24, desc[UR6] ;  /* 0x00000608160073b4 */ /* 0x0001e40008011818 */
[----:B0-----:R-:W-:Y:S05]  /*ab50*/  @P3 BRA `(.L_x_271) ;  /* 0xfffffffc003c3947 */ /* 0x001fea000383ffff */
.L_x_267:
[----:B------:R-:W-:Y:S05]  /*ab60*/  BSYNC B1 ;  /* 0x0000000000017941 */ /* 0x000fea0003800000 */
.L_x_266:
[----:B------:R-:W2:Y:S01]  /*ab70*/  LDL.64 R10, [R1] ;  /* 0x00000000010a7983 */ /* 0x000ea20000100a00 */
[----:B------:R-:W-:Y:S01]  /*ab80*/  LOP3.LUT P4, RZ, R8, 0xff, RZ, 0xc0, !PT ;  /* 0x000000ff08ff7812 */ /* 0x000fe2000788c0ff */
[----:B------:R-:W-:Y:S01]  /*ab90*/  VIADD R4, R7, UR40 ;  /* 0x0000002807047c36 */ /* 0x000fe20008000000 */
[----:B------:R-:W-:Y:S01]  /*aba0*/  ULDC.64 UR4, c[0x0][0x650] ;  /* 0x0001940000047ab9 */ /* 0x000fe20000000a00 */
[----:B------:R-:W-:Y:S01]  /*abb0*/  IMAD.U32 R7, RZ, RZ, UR40 ;  /* 0x00000028ff077e24 */ /* 0x000fe2000f8e00ff */
[----:B------:R-:W-:Y:S01]  /*abc0*/  UISETP.GE.U32.AND UP0, UPT, UR40, 0xc, UPT ;  /* 0x0000000c2800788c */ /* 0x000fe2000bf06070 */
[----:B------:R-:W-:Y:S01]  /*abd0*/  BSSY B1, `(.L_x_272) ;  /* 0x000006f000017945 */ /* 0x000fe20003800000 */
[----:B------:R-:W-:Y:S01]  /*abe0*/  ISETP.GT.U32.AND P1, PT, R4, 0xb, PT ;  /* 0x0000000b0400780c */ /* 0x000fe20003f24070 */
[----:B------:R-:W-:Y:S01]  /*abf0*/  IMAD.MOV.U32 R19, RZ, RZ, -0x1 ;  /* 0xffffffffff137424 */ /* 0x000fe200078e00ff */
[----:B------:R-:W-:Y:S01]  /*ac00*/  PRMT R8, RZ, 0x7610, R8 ;  /* 0x00007610ff087816 */ /* 0x000fe20000000008 */
[----:B------:R-:W-:Y:S01]  /*ac10*/  IMAD.MOV.U32 R22, RZ, RZ, -0x1 ;  /* 0xffffffffff167424 */ /* 0x000fe200078e00ff */
[----:B------:R-:W-:-:S02]  /*ac20*/  ISETP.LT.U32.AND P1, PT, R7, 0xc, P1 ;  /* 0x0000000c0700780c */ /* 0x000fc40000f21070 */
[----:B------:R-:W-:Y:S01]  /*ac30*/  PLOP3.LUT P3, PT, PT, PT, UP0, 0x80, 0x0 ;  /* 0x000000000000781c */ /* 0x000fe20003f6f008 */
[----:B------:R-:W0:Y:S01]  /*ac40*/  @P4 S2R R3, SR_CgaCtaId ;  /* 0x0000000000034919 */ /* 0x000e220000008800 */
[----:B------:R-:W-:-:S04]  /*ac50*/  @P4 MOV R2, 0x400 ;  /* 0x0000040000024802 */ /* 0x000fc80000000f00 */
[----:B0-----:R-:W-:Y:S01]  /*ac60*/  @P4 LEA R5, R3, R2, 0x18 ;  /* 0x0000000203054211 */ /* 0x001fe200078ec0ff */
[----:B------:R-:W-:-:S03]  /*ac70*/  IMAD.WIDE.U32 R2, R4, -0x55555555, RZ ;  /* 0xaaaaaaab04027825 */ /* 0x000fc600078e00ff */
[----:B------:R0:W-:Y:S01]  /*ac80*/  @P4 SYNCS.ARRIVE.TRANS64.A1T0 RZ, [R5+URZ+0xf8], RZ ;  /* 0x0000f8ff05ff49a7 */ /* 0x0001e2000810003f */
[----:B------:R-:W-:Y:S01]  /*ac90*/  IMAD.MOV.U32 R2, RZ, RZ, -0x1 ;  /* 0xffffffffff027424 */ /* 0x000fe200078e00ff */
[----:B0-----:R-:W-:Y:S02]  /*aca0*/  SHF.R.U32.HI R5, RZ, 0x3, R3 ;  /* 0x00000003ff057819 */ /* 0x001fe40000011603 */
[----:B------:R-:W-:-:S03]  /*acb0*/  SEL R3, RZ, 0x1, !P1 ;  /* 0x00000001ff037807 */ /* 0x000fc60004800000 */
[----:B------:R-:W-:Y:S01]  /*acc0*/  IMAD R7, R5, -0xc, R4 ;  /* 0xfffffff405077824 */ /* 0x000fe200078e0204 */
[----:B------:R-:W-:Y:S02]  /*acd0*/  LOP3.LUT R0, R0, R3, RZ, 0x3c, !PT ;  /* 0x0000000300007212 */ /* 0x000fe400078e3cff */
[----:B------:R-:W-:Y:S02]  /*ace0*/  PRMT R3, RZ, 0x7610, R3 ;  /* 0x00007610ff037816 */ /* 0x000fe40000000003 */
[----:B------:R-:W-:Y:S02]  /*acf0*/  @P3 LOP3.LUT R0, R0, 0x1, R5, 0x78, !PT ;  /* 0x0000000100003812 */ /* 0x000fe400078e7805 */
[----:B--2---:R-:W-:-:S04]  /*ad00*/  IADD3 R18, P4, R18, R10, RZ ;  /* 0x0000000a12127210 */ /* 0x004fc80007f9e0ff */
[----:B------:R-:W-:Y:S01]  /*ad10*/  ISETP.GE.U32.AND P1, PT, R18, UR4, PT ;  /* 0x0000000412007c0c */ /* 0x000fe2000bf26070 */
[----:B------:R-:W-:-:S05]  /*ad20*/  IMAD.X R17, R17, 0x1, R23, P4 ;  /* 0x0000000111117824 */ /* 0x000fca00020e0617 */
[----:B------:R-:W-:-:S13]  /*ad30*/  ISETP.GE.U32.AND.EX P1, PT, R17, UR5, PT, P1 ;  /* 0x0000000511007c0c */ /* 0x000fda000bf26110 */
[----:B------:R-:W-:Y:S05]  /*ad40*/  @P1 BRA `(.L_x_273) ;  /* 0x00000004005c1947 */ /* 0x000fea0003800000 */
[----:B------:R-:W0:Y:S01]  /*ad50*/  S2R R12, SR_CTAID.X ;  /* 0x00000000000c7919 */ /* 0x000e220000002500 */
[----:B------:R-:W-:Y:S01]  /*ad60*/  ULDC.64 UR4, c[0x0][0x628] ;  /* 0x00018a0000047ab9 */ /* 0x000fe20000000a00 */
[----:B------:R-:W1:Y:S01]  /*ad70*/  LDC R13, c[0x0][0x144] ;  /* 0x00005100ff0d7b82 */ /* 0x000e620000000800 */
[----:B------:R-:W-:Y:S01]  /*ad80*/  ISETP.NE.U32.AND P1, PT, RZ, UR4, PT ;  /* 0x00000004ff007c0c */ /* 0x000fe2000bf25070 */
[----:B------:R-:W2:Y:S01]  /*ad90*/  S2R R10, SR_CTAID.Y ;  /* 0x00000000000a7919 */ /* 0x000ea20000002600 */
[----:B------:R-:W-:Y:S01]  /*ada0*/  ULDC UR7, c[0x0][0x630] ;  /* 0x00018c0000077ab9 */ /* 0x000fe20000000800 */
[----:B------:R-:W-:Y:S01]  /*adb0*/  ULDC UR8, c[0x0][0x150] ;  /* 0x0000540000087ab9 */ /* 0x000fe20000000800 */
[----:B------:R-:W-:Y:S01]  /*adc0*/  ISETP.NE.AND.EX P1, PT, RZ, UR5, PT, P1 ;  /* 0x00000005ff007c0c */ /* 0x000fe2000bf25310 */
[----:B------:R-:W-:Y:S02]  /*add0*/  IMAD.MOV.U32 R2, RZ, RZ, R18 ;  /* 0x000000ffff027224 */ /* 0x000fe400078e0012 */
[----:B------:R-:W-:Y:S01]  /*ade0*/  IMAD.MOV.U32 R3, RZ, RZ, R17 ;  /* 0x000000ffff037224 */ /* 0x000fe200078e0011 */
[----:B0-----:R-:W-:-:S09]  /*adf0*/  I2FP.F32.U32 R14, R12 ;  /* 0x0000000c000e7245 */ /* 0x001fd20000201000 */
[----:B------:R-:W-:Y:S05]  /*ae00*/  @!P1 BRA `(.L_x_274) ;  /* 0x0000000000289947 */ /* 0x000fea0003800000 */
[----:B------:R-:W-:Y:S02]  /*ae10*/  ULDC UR6, c[0x0][0x634] ;  /* 0x00018d0000067ab9 */ /* 0x000fe40000000800 */
[----:B------:R-:W-:-:S05]  /*ae20*/  IADD3 R3, P1, R18, UR6, RZ ;  /* 0x0000000612037c10 */ /* 0x000fca000ff3e0ff */
[----:B------:R-:W-:-:S04]  /*ae30*/  IMAD.X R11, RZ, RZ, R17, P1 ;  /* 0x000000ffff0b7224 */ /* 0x000fc800008e0611 */
[----:B------:R-:W-:-:S04]  /*ae40*/  IMAD.WIDE.U32 R4, R11, UR4, RZ ;  /* 0x000000040b047c25 */ /* 0x000fc8000f8e00ff */
[----:B------:R-:W-:-:S04]  /*ae50*/  IMAD.WIDE.U32 R4, P1, R3, UR5, R4 ;  /* 0x0000000503047c25 */ /* 0x000fc8000f820004 */
[----:B------:R-:W-:-:S04]  /*ae60*/  IMAD.WIDE.U32 R2, R3, UR4, RZ ;  /* 0x0000000403027c25 */ /* 0x000fc8000f8e00ff */
[----:B------:R-:W-:Y:S01]  /*ae70*/  IMAD.MOV.U32 R2, RZ, RZ, R5 ;  /* 0x000000ffff027224 */ /* 0x000fe200078e0005 */
[----:B------:R-:W-:Y:S01]  /*ae80*/  IADD3 RZ, P3, R3, R4, RZ ;  /* 0x0000000403ff7210 */ /* 0x000fe20007f7e0ff */
[----:B------:R-:W-:-:S04]  /*ae90*/  IMAD.X R3, RZ, RZ, RZ, P1 ;  /* 0x000000ffff037224 */ /* 0x000fc800008e06ff */
[----:B------:R-:W-:-:S08]  /*aea0*/  IMAD.WIDE.U32.X R2, R11, UR5, R2, P3 ;  /* 0x000000050b027c25 */ /* 0x000fd000098e0402 */
.L_x_274:
[----:B------:R-:W-:Y:S01]  /*aeb0*/  FMUL R14, R14, UR8 ;  /* 0x000000080e0e7c20 */ /* 0x000fe20008400000 */
[--C-:B------:R-:W-:Y:S01]  /*aec0*/  SHF.R.U64 R11, R2, UR7, R3.reuse ;  /* 0x00000007020b7c19 */ /* 0x100fe20008001203 */
[----:B------:R-:W-:Y:S01]  /*aed0*/  ULDC.64 UR4, c[0x0][0x620] ;  /* 0x0001880000047ab9 */ /* 0x000fe20000000a00 */
[----:B------:R-:W-:Y:S01]  /*aee0*/  SHF.R.U32.HI R2, RZ, UR7, R3 ;  /* 0x00000007ff027c19 */ /* 0x000fe20008011603 */
[----:B------:R-:W-:Y:S01]  /*aef0*/  IMAD.MOV.U32 R3, RZ, RZ, R17 ;  /* 0x000000ffff037224 */ /* 0x000fe200078e0011 */
[----:B------:R-:W-:Y:S01]  /*af00*/  IADD3 R15, P1, RZ, -R11, RZ ;  /* 0x8000000bff0f7210 */ /* 0x000fe20007f3e0ff */
[----:B------:R-:W0:Y:S01]  /*af10*/  F2I.U32.TRUNC.NTZ R14, R14 ;  /* 0x0000000e000e7305 */ /* 0x000e22000020f000 */
[----:B------:R-:W-:-:S03]  /*af20*/  ULDC.64 UR6, c[0x0][0x640] ;  /* 0x0001900000067ab9 */ /* 0x000fc60000000a00 */
[----:B------:R-:W-:Y:S01]  /*af30*/  IMAD.X R2, RZ, RZ, ~R2, P1 ;  /* 0x000000ffff027224 */ /* 0x000fe200008e0e02 */
[----:B------:R-:W-:-:S03]  /*af40*/  ISETP.NE.U32.AND P1, PT, RZ, UR6, PT ;  /* 0x00000006ff007c0c */ /* 0x000fc6000bf25070 */
[----:B------:R-:W-:Y:S01]  /*af50*/  IMAD R2, R2, UR4, RZ ;  /* 0x0000000402027c24 */ /* 0x000fe2000f8e02ff */
[----:B------:R-:W-:-:S03]  /*af60*/  ISETP.NE.AND.EX P1, PT, RZ, UR7, PT, P1 ;  /* 0x00000007ff007c0c */ /* 0x000fc6000bf25310 */
[C---:B------:R-:W-:Y:S01]  /*af70*/  IMAD R5, R15.reuse, UR5, R2 ;  /* 0x000000050f057c24 */ /* 0x040fe2000f8e0202 */
[----:B------:R-:W-:Y:S01]  /*af80*/  ULDC UR5, c[0x0][0x154] ;  /* 0x0000550000057ab9 */ /* 0x000fe20000000800 */
[----:B------:R-:W-:Y:S02]  /*af90*/  IMAD.MOV.U32 R2, RZ, RZ, R18 ;  /* 0x000000ffff027224 */ /* 0x000fe400078e0012 */
[----:B0-----:R-:W-:Y:S02]  /*afa0*/  IMAD.MOV R4, RZ, RZ, -R14 ;  /* 0x000000ffff047224 */ /* 0x001fe400078e0a0e */
[----:B------:R-:W-:Y:S01]  /*afb0*/  IMAD.WIDE.U32 R2, R15, UR4, R2 ;  /* 0x000000040f027c25 */ /* 0x000fe2000f8e0002 */
[----:B------:R-:W-:-:S03]  /*afc0*/  ULDC UR4, c[0x0][0x618] ;  /* 0x0001860000047ab9 */ /* 0x000fc60000000800 */
[----:B-1----:R-:W-:Y:S01]  /*afd0*/  IMAD R12, R13, R4, R12 ;  /* 0x000000040d0c7224 */ /* 0x002fe200078e020c */
[----:B--2---:R-:W-:Y:S01]  /*afe0*/  I2FP.F32.U32 R4, R10 ;  /* 0x0000000a00047245 */ /* 0x004fe20000201000 */
[----:B------:R-:W0:Y:S01]  /*aff0*/  LDC R13, c[0x0][0x148] ;  /* 0x00005200ff0d7b82 */ /* 0x000e220000000800 */
[----:B------:R-:W-:-:S03]  /*b000*/  IMAD.IADD R3, R3, 0x1, R5 ;  /* 0x0000000103037824 */ /* 0x000fc600078e0205 */
[----:B------:R-:W-:Y:S02]  /*b010*/  FMUL R4, R4, UR5 ;  /* 0x0000000504047c20 */ /* 0x000fe40008400000 */
[--C-:B------:R-:W-:Y:S02]  /*b020*/  SHF.R.U64 R14, R2, UR4, R3.reuse ;  /* 0x00000004020e7c19 */ /* 0x100fe40008001203 */
[----:B------:R-:W-:Y:S01]  /*b030*/  SHF.R.U32.HI R3, RZ, UR4, R3 ;  /* 0x00000004ff037c19 */ /* 0x000fe20008011603 */
[----:B------:R1:W2:Y:S01]  /*b040*/  F2I.U32.TRUNC.NTZ R20, R4 ;  /* 0x0000000400147305 */ /* 0x0002a2000020f000 */
[----:B------:R-:W-:Y:S02]  /*b050*/  ULDC UR4, c[0x0][0x608] ;  /* 0x0001820000047ab9 */ /* 0x000fe40000000800 */
[--C-:B------:R-:W-:Y:S02]  /*b060*/  SHF.R.U64 R19, R14, UR4, R3.reuse ;  /* 0x000000040e137c19 */ /* 0x100fe40008001203 */
[----:B------:R-:W-:Y:S01]  /*b070*/  SHF.R.U32.HI R2, RZ, UR4, R3 ;  /* 0x00000004ff027c19 */ /* 0x000fe20008011603 */
[----:B------:R-:W-:-:S03]  /*b080*/  ULDC UR4, c[0x0][0x658] ;  /* 0x0001960000047ab9 */ /* 0x000fc60000000800 */
[--C-:B------:R-:W-:Y:S02]  /*b090*/  SHF.R.U64 R15, R19, UR4, R2.reuse ;  /* 0x00000004130f7c19 */ /* 0x100fe40008001202 */
[----:B------:R-:W-:-:S03]  /*b0a0*/  SHF.R.U32.HI R21, RZ, UR4, R2 ;  /* 0x00000004ff157c19 */ /* 0x000fc60008011602 */
[----:B------:R-:W-:Y:S02]  /*b0b0*/  IMAD.MOV.U32 R2, RZ, RZ, R15 ;  /* 0x000000ffff027224 */ /* 0x000fe400078e000f */
[----:B------:R-:W-:Y:S01]  /*b0c0*/  IMAD.MOV.U32 R3, RZ, RZ, R21 ;  /* 0x000000ffff037224 */ /* 0x000fe200078e0015 */
[----:B-12---:R-:W-:Y:S06]  /*b0d0*/  @!P1 BRA `(.L_x_275) ;  /* 0x0000000000289947 */ /* 0x006fec0003800000 */
        /* <DEDUP_REMOVED lines=10> */
.L_x_275:
[----:B------:R-:W1:Y:S01]  /*b180*/  LDC R4, c[0x0][0x65c] ;  /* 0x00019700ff047b82 */ /* 0x000e620000000800 */
[----:B------:R-:W-:Y:S01]  /*b190*/  ULDC UR4, c[0x0][0x648] ;  /* 0x0001920000047ab9 */ /* 0x000fe20000000800 */
[----:B------:R-:W-:Y:S01]  /*b1a0*/  LOP3.LUT R19, R19, UR16, RZ, 0xc0, !PT ;  /* 0x0000001013137c12 */ /* 0x000fe2000f8ec0ff */
[----:B------:R-:W-:Y:S01]  /*b1b0*/  IMAD.MOV R20, RZ, RZ, -R20 ;  /* 0x000000ffff147224 */ /* 0x000fe200078e0a14 */
[----:B------:R-:W-:Y:S01]  /*b1c0*/  SHF.R.U64 R2, R2, UR4, R3 ;  /* 0x0000000402027c19 */ /* 0x000fe20008001203 */
[----:B------:R-:W-:Y:S01]  /*b1d0*/  ULDC UR4, c[0x0][0x638] ;  /* 0x00018e0000047ab9 */ /* 0x000fe20000000800 */
[----:B------:R-:W-:Y:S01]  /*b1e0*/  LOP3.LUT R14, R14, UR15, RZ, 0xc0, !PT ;  /* 0x0000000f0e0e7c12 */ /* 0x000fe2000f8ec0ff */
[----:B------:R-:W-:Y:S01]  /*b1f0*/  ULDC UR5, c[0x0][0x610] ;  /* 0x0001840000057ab9 */ /* 0x000fe20000000800 */
[----:B------:R-:W-:Y:S02]  /*b200*/  IMAD.MOV.U32 R3, RZ, RZ, 0x1 ;  /* 0x00000001ff037424 */ /* 0x000fe400078e00ff */
[----:B------:R-:W-:Y:S01]  /*b210*/  IMAD R19, R2, UR17, R19 ;  /* 0x0000001102137c24 */ /* 0x000fe2000f8e0213 */
[----:B-1----:R-:W-:Y:S01]  /*b220*/  ISETP.NE.AND P1, PT, R4, 0x1, PT ;  /* 0x000000010400780c */ /* 0x002fe20003f25270 */
[----:B------:R-:W-:-:S02]  /*b230*/  IMAD.MOV R4, RZ, RZ, -R2 ;  /* 0x000000ffff047224 */ /* 0x000fc400078e0a02 */
[----:B------:R-:W-:Y:S02]  /*b240*/  IMAD.MOV.U32 R2, RZ, RZ, R11 ;  /* 0x000000ffff027224 */ /* 0x000fe400078e000b */
[----:B------:R-:W-:Y:S01]  /*b250*/  IMAD R15, R4, UR4, R15 ;  /* 0x00000004040f7c24 */ /* 0x000fe2000f8e020f */
[----:B------:R-:W-:-:S03]  /*b260*/  ULDC UR4, c[0x0][0x600] ;  /* 0x0001800000047ab9 */ /* 0x000fc60000000800 */
[----:B------:R-:W-:-:S04]  /*b270*/  IMAD R15, R15, UR4, R14 ;  /* 0x000000040f0f7c24 */ /* 0x000fc8000f8e020e */
[----:B0-----:R-:W-:-:S04]  /*b280*/  @P1 IMAD R12, R13, R20, R10 ;  /* 0x000000140d0c1224 */ /* 0x001fc800078e020a */
[----:B------:R-:W-:-:S05]  /*b290*/  IMAD R12, R19, UR5, R12 ;  /* 0x00000005130c7c24 */ /* 0x000fca000f8e020c */
[----:B------:R-:W-:Y:S02]  /*b2a0*/  SEL R22, R15, R12, !P1 ;  /* 0x0000000c0f167207 */ /* 0x000fe40004800000 */
[----:B------:R-:W-:-:S07]  /*b2b0*/  SEL R19, R12, R15, !P1 ;  /* 0x0000000f0c137207 */ /* 0x000fce0004800000 */
.L_x_273:
[----:B------:R-:W-:Y:S05]  /*b2c0*/  BSYNC B1 ;  /* 0x0000000000017941 */ /* 0x000fea0003800000 */
.L_x_272:
[----:B------:R-:W-:-:S13]  /*b2d0*/  LOP3.LUT P1, RZ, R3, 0xff, RZ, 0xc0, !PT ;  /* 0x000000ff03ff7812 */ /* 0x000fda000782c0ff */
[----:B------:R-:W-:Y:S05]  /*b2e0*/  @P1 BRA `(.L_x_276) ;  /* 0xfffffff400201947 */ /* 0x000fea000383ffff */
[----:B------:R-:W-:Y:S05]  /*b2f0*/  BSYNC B0 ;  /* 0x0000000000007941 */ /* 0x000fea0003800000 */
.L_x_264:
[----:B------:R-:W-:-:S03]  /*b300*/  UMOV UR4, 0xffffffff ;  /* 0xffffffff00047882 */ /* 0x000fc60000000000 */
[----:B------:R-:W-:Y:S05]  /*b310*/  BRA.DIV UR4, `(.L_x_277) ;  /* 0x0000000a04607947 */ /* 0x000fea000b800000 */
[----:B------:R-:W-:-:S13]  /*b320*/  ELECT P6, URZ, PT ;  /* 0x00000000003f782f */ /* 0x000fda00038c0000 */
.L_x_301:
[----:B------:R-:W-:Y:S04]  /*b330*/  BSSY B0, `(.L_x_278) ;  /* 0x0000073000007945 */ /* 0x000fe80003800000 */
[----:B------:R-:W-:Y:S05]  /*b340*/  @!P6 BRA `(.L_x_279) ;  /* 0x0000000400c4e947 */ /* 0x000fea0003800000 */
[----:B------:R-:W-:-:S04]  /*b350*/  LOP3.LUT R16, R16, 0x2, RZ, 0xfc, !PT ;  /* 0x0000000210107812 */ /* 0x000fc800078efcff */
[----:B------:R-:W-:-:S13]  /*b360*/  ISETP.NE.AND P0, PT, R16, 0x3, PT ;  /* 0x000000031000780c */ /* 0x000fda0003f05270 */
[----:B------:R-:W-:Y:S05]  /*b370*/  @!P0 BRA `(.L_x_280) ;  /* 0x0000000000048947 */ /* 0x000fea0003800000 */
[----:B------:R-:W-:Y:S01]  /*b380*/  BPT.TRAP 0x1 ;  /* 0x000000040000795c */ /* 0x000fe20000300000 */
.L_x_280:
[----:B------:R-:W0:Y:S01]  /*b390*/  S2R R3, SR_CgaCtaId ;  /* 0x0000000000037919 */ /* 0x000e220000008800 */
[----:B------:R-:W-:Y:S02]  /*b3a0*/  MOV R2, 0x400 ;  /* 0x0000040000027802 */ /* 0x000fe40000000f00 */
[----:B------:R-:W-:Y:S02]  /*b3b0*/  SHF.L.U32 R4, R0, 0x1f, RZ ;  /* 0x0000001f00047819 */ /* 0x000fe400000006ff */
[----:B0-----:R-:W-:-:S05]  /*b3c0*/  LEA R2, R3, R2, 0x18 ;  /* 0x0000000203027211 */ /* 0x001fca00078ec0ff */
[----:B------:R-:W-:-:S04]  /*b3d0*/  VIADD R2, R2, 0x60 ;  /* 0x0000006002027836 */ /* 0x000fc80000000000 */
[C---:B------:R-:W-:Y:S02]  /*b3e0*/  IMAD R9, R7.reuse, 0x8, R2 ;  /* 0x0000000807097824 */ /* 0x040fe400078e0202 */
[----:B------:R-:W-:Y:S02]  /*b3f0*/  VIADD R7, R7, 0x1 ;  /* 0x0000000107077836 */ /* 0x000fe40000000000 */
[----:B------:R-:W0:Y:S03]  /*b400*/  SYNCS.PHASECHK.TRANS64.TRYWAIT P0, [R9+URZ], R4 ;  /* 0x00000004090075a7 */ /* 0x000e26000800017f */
[----:B------:R-:W-:-:S04]  /*b410*/  ISETP.NE.AND P1, PT, R7, 0xc, PT ;  /* 0x0000000c0700780c */ /* 0x000fc80003f25270 */
[----:B------:R-:W-:Y:S02]  /*b420*/  SEL R3, RZ, 0x1, P1 ;  /* 0x00000001ff037807 */ /* 0x000fe40000800000 */
[----:B------:R-:W-:Y:S02]  /*b430*/  SEL R7, R7, RZ, P1 ;  /* 0x000000ff07077207 */ /* 0x000fe40000800000 */
[----:B------:R-:W-:-:S03]  /*b440*/  LOP3.LUT R6, R0, R3, RZ, 0x3c, !PT ;  /* 0x0000000300067212 */ /* 0x000fc600078e3cff */
[----:B------:R-:W-:Y:S01]  /*b450*/  IMAD R8, R7, 0x8, R2 ;  /* 0x0000000807087824 */ /* 0x000fe200078e0202 */
[----:B------:R-:W-:Y:S01]  /*b460*/  SHF.L.U32 R5, R6, 0x1f, RZ ;  /* 0x0000001f06057819 */ /* 0x000fe200000006ff */
[----:B0-----:R-:W-:Y:S06]  /*b470*/  @!P0 BRA `(.L_x_281) ;  /* 0x0000000800288947 */ /* 0x001fec0003800000 */
.L_x_302:
[----:B------:R-:W1:Y:S01]  /*b480*/  SYNCS.PHASECHK.TRANS64.TRYWAIT P0, [R8+URZ], R5 ;  /* 0x00000005080075a7 */ /* 0x000e62000800017f */
[----:B------:R-:W-:-:S05]  /*b490*/  VIADD R0, R7, 0x1 ;  /* 0x0000000107007836 */ /* 0x000fca0000000000 */
[----:B------:R-:W-:-:S04]  /*b4a0*/  ISETP.NE.AND P1, PT, R0, 0xc, PT ;  /* 0x0000000c0000780c */ /* 0x000fc80003f25270 */
[----:B------:R-:W-:Y:S02]  /*b4b0*/  SEL R3, RZ, 0x1, P1 ;  /* 0x00000001ff037807 */ /* 0x000fe40000800000 */
[----:B------:R-:W-:Y:S02]  /*b4c0*/  SEL R7, R0, RZ, P1 ;  /* 0x000000ff00077207 */ /* 0x000fe40000800000 */
[----:B------:R-:W-:-:S03]  /*b4d0*/  LOP3.LUT R6, R6, R3, RZ, 0x3c, !PT ;  /* 0x0000000306067212 */ /* 0x000fc600078e3cff */
[----:B0-----:R-:W-:Y:S01]  /*b4e0*/  IMAD R9, R7, 0x8, R2 ;  /* 0x0000000807097824 */ /* 0x001fe200078e0202 */
[----:B------:R-:W-:Y:S01]  /*b4f0*/  SHF.L.U32 R4, R6, 0x1f, RZ ;  /* 0x0000001f06047819 */ /* 0x000fe200000006ff */
[----:B-1----:R-:W-:Y:S06]  /*b500*/  @!P0 BRA `(.L_x_282) ;  /* 0x0000000800188947 */ /* 0x002fec0003800000 */
.L_x_303:
        /* <DEDUP_REMOVED lines=9> */
.L_x_304:
        /* <DEDUP_REMOVED lines=9> */
.L_x_305:
        /* <DEDUP_REMOVED lines=9> */
.L_x_306:
        /* <DEDUP_REMOVED lines=9> */
.L_x_307:
        /* <DEDUP_REMOVED lines=9> */
.L_x_308:
        /* <DEDUP_REMOVED lines=9> */
.L_x_309:
        /* <DEDUP_REMOVED lines=9> */
.L_x_310:
[----:B------:R-:W1:Y:S01]  /*b900*/  SYNCS.PHASECHK.TRANS64.TRYWAIT P0, [R8+URZ], R5 ;  /* 0x00000005080075a7 */ /* 0x000e62000800017f */
[----:B------:R-:W-:-:S05]  /*b910*/  VIADD R0, R7, 0x1 ;  /* 0x0000000107007836 */ /* 0x000fca0000000000 */
[----:B------:R-:W-:-:S04]  /*b920*/  ISETP.NE.AND P1, PT, R0, 0xc, PT ;  /* 0x0000000c0000780c */ /* 0x000fc80003f25270 */
[----:B------:R-:W-:Y:S02]  /*b930*/  SEL R3, RZ, 0x1, P1 ;  /* 0x00000001ff037807 */ /* 0x000fe40000800000 */
[----:B------:R-:W-:Y:S02]  /*b940*/  SEL R7, R0, RZ, P1 ;  /* 0x000000ff00077207 */ /* 0x000fe40000800000 */
[----:B0-----:R-:W-:-:S03]  /*b950*/  LOP3.LUT R9, R6, R3, RZ, 0x3c, !PT ;  /* 0x0000000306097212 */ /* 0x001fc600078e3cff */
[----:B------:R-:W-:Y:S01]  /*b960*/  IMAD R11, R7, 0x8, R2 ;  /* 0x00000008070b7824 */ /* 0x000fe200078e0202 */
[----:B------:R-:W-:Y:S01]  /*b970*/  SHF.L.U32 R6, R9, 0x1f, RZ ;  /* 0x0000001f09067819 */ /* 0x000fe200000006ff */
[----:B-1----:R-:W-:Y:S06]  /*b980*/  @!P0 BRA `(.L_x_290) ;  /* 0x0000000400988947 */ /* 0x002fec0003800000 */
.L_x_311:
[----:B------:R-:W1:Y:S01]  /*b990*/  SYNCS.PHASECHK.TRANS64.TRYWAIT P0, [R11+URZ], R6 ;  /* 0x000000060b0075a7 */ /* 0x000e62000800017f */
[----:B------:R-:W-:-:S05]  /*b9a0*/  VIADD R0, R7, 0x1 ;  /* 0x0000000107007836 */ /* 0x000fca0000000000 */
[----:B------:R-:W-:-:S04]  /*b9b0*/  ISETP.NE.AND P1, PT, R0, 0xc, PT ;  /* 0x0000000c0000780c */ /* 0x000fc80003f25270 */
[----:B------:R-:W-:Y:S02]  /*b9c0*/  SEL R4, RZ, 0x1, P1 ;  /* 0x00000001ff047807 */ /* 0x000fe40000800000 */
[----:B------:R-:W-:Y:S02]  /*b9d0*/  SEL R3, R0, RZ, P1 ;  /* 0x000000ff00037207 */ /* 0x000fe40000800000 */
[----:B------:R-:W-:Y:S01]  /*b9e0*/  LOP3.LUT R0, R9, R4, RZ, 0x3c, !PT ;  /* 0x0000000409007212 */ /* 0x000fe200078e3cff */
[----:B-1----:R-:W-:Y:S06]  /*b9f0*/  @!P0 BRA `(.L_x_291) ;  /* 0x0000000400908947 */ /* 0x002fec0003800000 */
.L_x_312:
[----:B------:R-:W-:Y:S01]  /*ba00*/  IMAD R3, R3, 0x8, R2 ;  /* 0x0000000803037824 */ /* 0x000fe200078e0202 */
[----:B------:R-:W-:-:S07]  /*ba10*/  SHF.L.U32 R0, R0, 0x1f, RZ ;  /* 0x0000001f00007819 */ /* 0x000fce00000006ff */
.L_x_292:
[----:B--2---:R2:W3:Y:S02]  /*ba20*/  SYNCS.PHASECHK.TRANS64.TRYWAIT P0, [R3+URZ], R0 ;  /* 0x00000000030075a7 */ /* 0x0044e4000800017f */
[----:B---3--:R-:W-:Y:S05]  /*ba30*/  @!P0 NANOSLEEP.SYNCS 0x989680 ;  /* 0x009896800000895d */ /* 0x008fea0003900000 */
[----:B------:R-:W3:Y:S02]  /*ba40*/  @!P0 SYNCS.PHASECHK.TRANS64 P0, [R3+URZ], R0 ;  /* 0x00000000030085a7 */ /* 0x000ee4000800007f */
[----:B---3--:R-:W-:Y:S05]  /*ba50*/  @!P0 BRA `(.L_x_292) ;  /* 0xfffffffc00f08947 */ /* 0x008fea000383ffff */
.L_x_279:
[----:B------:R-:W-:Y:S05]  /*ba60*/  BSYNC B0 ;  /* 0x0000000000007941 */ /* 0x000fea0003800000 */
.L_x_278:
[----:B------:R-:W-:Y:S05]  /*ba70*/  EXIT ;  /* 0x000000000000794d */ /* 0x000fea0003800000 */
.L_x_20:
[----:B-1----:R1:W2:Y:S02]  /*ba80*/  SYNCS.PHASECHK.TRANS64.TRYWAIT P0, [R145+URZ], R0 ;  /* 0x00000000910075a7 */ /* 0x0022a4000800017f */
[----:B--2---:R-:W-:Y:S05]  /*ba90*/  @!P0 NANOSLEEP.SYNCS 0x989680 ;  /* 0x009896800000895d */ /* 0x004fea0003900000 */
[----:B------:R-:W2:Y:S02]  /*baa0*/  @!P0 SYNCS.PHASECHK.TRANS64 P0, [R145+URZ], R0 ;  /* 0x00000000910085a7 */ /* 0x000ea4000800007f */
[----:B--2---:R-:W-:Y:S05]  /*bab0*/  @!P0 BRA `(.L_x_20) ;  /* 0xfffffffc00f08947 */ /* 0x004fea000383ffff */
[----:B------:R-:W-:Y:S05]  /*bac0*/  BRA `(.L_x_293) ;  /* 0xffffff5c00507947 */ /* 0x000fea000383ffff */
.L_x_25:
[----:B--2---:R2:W3:Y:S02]  /*bad0*/  SYNCS.PHASECHK.TRANS64.TRYWAIT P1, [R3+URZ], R0 ;  /* 0x00000000030075a7 */ /* 0x0044e4000802017f */
[----:B---3--:R-:W-:Y:S05]  /*bae0*/  @!P1 NANOSLEEP.SYNCS 0x989680 ;  /* 0x009896800000995d */ /* 0x008fea0003900000 */
[----:B------:R-:W3:Y:S02]  /*baf0*/  @!P1 SYNCS.PHASECHK.TRANS64 P1, [R3+URZ], R0 ;  /* 0x00000000030095a7 */ /* 0x000ee4000802007f */
[----:B---3--:R-:W-:Y:S05]  /*bb00*/  @!P1 BRA `(.L_x_25) ;  /* 0xfffffffc00f09947 */ /* 0x008fea000383ffff */
[----:B------:R-:W-:Y:S05]  /*bb10*/  BRA `(.L_x_24) ;  /* 0xffffff5c00bc7947 */ /* 0x000fea000383ffff */
.L_x_30:
[----:B--2---:R-:W-:-:S04]  /*bb20*/  IMAD.U32 R5, RZ, RZ, UR7 ;  /* 0x00000007ff057e24 */ /* 0x004fc8000f8e00ff */
[----:B------:R2:W3:Y:S03]  /*bb30*/  SYNCS.PHASECHK.TRANS64.TRYWAIT P1, [R5+URZ], R4 ;  /* 0x00000004050075a7 */ /* 0x0004e6000802017f */
[----:B---3--:R-:W-:Y:S05]  /*bb40*/  @!P1 NANOSLEEP.SYNCS 0x989680 ;  /* 0x009896800000995d */ /* 0x008fea0003900000 */
[----:B------:R-:W3:Y:S02]  /*bb50*/  @!P1 SYNCS.PHASECHK.TRANS64 P1, [R5+URZ], R4 ;  /* 0x00000004050095a7 */ /* 0x000ee4000802007f */
[----:B---3--:R-:W-:Y:S05]  /*bb60*/  @!P1 BRA `(.L_x_30) ;  /* 0xfffffffc00ec9947 */ /* 0x008fea000383ffff */
[----:B------:R-:W-:Y:S05]  /*bb70*/  BRA `(.L_x_29) ;  /* 0xffffff6400747947 */ /* 0x000fea000383ffff */
.L_x_36:
[----:B-1----:R1:W2:Y:S02]  /*bb80*/  SYNCS.PHASECHK.TRANS64.TRYWAIT P0, [R145+URZ+0x10], R0 ;  /* 0x00001000910075a7 */ /* 0x0022a4000800017f */
[----:B--2---:R-:W-:Y:S05]  /*bb90*/  @!P0 NANOSLEEP.SYNCS 0x989680 ;  /* 0x009896800000895d */ /* 0x004fea0003900000 */
[----:B------:R-:W2:Y:S02]  /*bba0*/  @!P0 SYNCS.PHASECHK.TRANS64 P0, [R145+URZ+0x10], R0 ;  /* 0x00001000910085a7 */ /* 0x000ea4000800007f */
[----:B--2---:R-:W-:Y:S05]  /*bbb0*/  @!P0 BRA `(.L_x_36) ;  /* 0xfffffffc00f08947 */ /* 0x004fea000383ffff */
[----:B------:R-:W-:Y:S05]  /*bbc0*/  BRA `(.L_x_294) ;  /* 0xffffff6c00a87947 */ /* 0x000fea000383ffff */
.L_x_265:
[----:B------:R-:W-:Y:S01]  /*bbd0*/  BSSY B1, `(.L_x_295) ;  /* 0x0000006000017945 */ /* 0x000fe20003800000 */
[----:B------:R-:W-:-:S07]  /*bbe0*/  IMAD.MOV.U32 R15, RZ, RZ, -0x1 ;  /* 0xffffffffff0f7424 */ /* 0x000fce00078e00ff */
[----:B-----5:R-:W-:Y:S05]  /*bbf0*/  WARPSYNC.COLLECTIVE R15, `(.L_x_296) ;  /* 0x000000000f0c7348 */ /* 0x020fea0003c00000 */
[----:B------:R-:W-:Y:S02]  /*bc00*/  ELECT P6, UR62, PT ;  /* 0x00000000003e782f */ /* 0x000fe400038c0000 */
[----:B------:R-:W-:Y:S01]  /*bc10*/  MOV R14, UR62 ;  /* 0x0000003e000e7c02 */ /* 0x000fe20008000f00 */
[----:B-----5:R-:W-:Y:S10]  /*bc20*/  ENDCOLLECTIVE ;  /* 0x000000000000791b */ /* 0x020ff40003800000 */
.L_x_296:
[----:B------:R-:W-:Y:S05]  /*bc30*/  BSYNC B1 ;  /* 0x0000000000017941 */ /* 0x000fea0003800000 */
.L_x_295:
[----:B------:R-:W-:Y:S05]  /*bc40*/  BRA `(.L_x_297) ;  /* 0xffffffe800d47947 */ /* 0x000fea000383ffff */
.L_x_268:
[----:B-1----:R1:W2:Y:S02]  /*bc50*/  SYNCS.PHASECHK.TRANS64.TRYWAIT P1, [R12+URZ+0x60], R5 ;  /* 0x000060050c0075a7 */ /* 0x0022a4000802017f */
[----:B--2---:R-:W-:Y:S05]  /*bc60*/  @!P1 NANOSLEEP.SYNCS 0x989680 ;  /* 0x009896800000995d */ /* 0x004fea0003900000 */
[----:B------:R-:W2:Y:S02]  /*bc70*/  @!P1 SYNCS.PHASECHK.TRANS64 P1, [R12+URZ+0x60], R5 ;  /* 0x000060050c0095a7 */ /* 0x000ea4000802007f */
[----:B--2---:R-:W-:Y:S05]  /*bc80*/  @!P1 BRA `(.L_x_268) ;  /* 0xfffffffc00f09947 */ /* 0x004fea000383ffff */
[----:B------:R-:W-:Y:S05]  /*bc90*/  BRA `(.L_x_298) ;  /* 0xffffffec000c7947 */ /* 0x000fea000383ffff */
.L_x_277:
[----:B------:R-:W-:Y:S01]  /*bca0*/  BSSY B0, `(.L_x_299) ;  /* 0x0000006000007945 */ /* 0x000fe20003800000 */
[----:B------:R-:W-:-:S07]  /*bcb0*/  IMAD.MOV.U32 R15, RZ, RZ, -0x1 ;  /* 0xffffffffff0f7424 */ /* 0x000fce00078e00ff */
[----:B-----5:R-:W-:Y:S05]  /*bcc0*/  WARPSYNC.COLLECTIVE R15, `(.L_x_300) ;  /* 0x000000000f0c7348 */ /* 0x020fea0003c00000 */
[----:B------:R-:W-:Y:S02]  /*bcd0*/  ELECT P6, UR62, PT ;  /* 0x00000000003e782f */ /* 0x000fe400038c0000 */
[----:B------:R-:W-:Y:S01]  /*bce0*/  MOV R14, UR62 ;  /* 0x0000003e000e7c02 */ /* 0x000fe20008000f00 */
[----:B-----5:R-:W-:Y:S10]  /*bcf0*/  ENDCOLLECTIVE ;  /* 0x000000000000791b */ /* 0x020ff40003800000 */
.L_x_300:
[----:B------:R-:W-:Y:S05]  /*bd00*/  BSYNC B0 ;  /* 0x0000000000007941 */ /* 0x000fea0003800000 */
.L_x_299:
[----:B------:R-:W-:Y:S05]  /*bd10*/  BRA `(.L_x_301) ;  /* 0xfffffff400847947 */ /* 0x000fea000383ffff */
.L_x_281:
[----:B0-----:R0:W1:Y:S02]  /*bd20*/  SYNCS.PHASECHK.TRANS64.TRYWAIT P0, [R9+URZ], R4 ;  /* 0x00000004090075a7 */ /* 0x001064000800017f */
[----:B-1----:R-:W-:Y:S05]  /*bd30*/  @!P0 NANOSLEEP.SYNCS 0x989680 ;  /* 0x009896800000895d */ /* 0x002fea0003900000 */
[----:B------:R-:W1:Y:S02]  /*bd40*/  @!P0 SYNCS.PHASECHK.TRANS64 P0, [R9+URZ], R4 ;  /* 0x00000004090085a7 */ /* 0x000e64000800007f */
[----:B-1----:R-:W-:Y:S05]  /*bd50*/  @!P0 BRA `(.L_x_281) ;  /* 0xfffffffc00f08947 */ /* 0x002fea000383ffff */
[----:B------:R-:W-:Y:S05]  /*bd60*/  BRA `(.L_x_302) ;  /* 0xfffffff400c47947 */ /* 0x000fea000383ffff */
.L_x_282:
[----:B0-----:R0:W1:Y:S02]  /*bd70*/  SYNCS.PHASECHK.TRANS64.TRYWAIT P0, [R8+URZ], R5 ;  /* 0x00000005080075a7 */ /* 0x001064000800017f */
[----:B-1----:R-:W-:Y:S05]  /*bd80*/  @!P0 NANOSLEEP.SYNCS 0x989680 ;  /* 0x009896800000895d */ /* 0x002fea0003900000 */
[----:B------:R-:W1:Y:S02]  /*bd90*/  @!P0 SYNCS.PHASECHK.TRANS64 P0, [R8+URZ], R5 ;  /* 0x00000005080085a7 */ /* 0x000e64000800007f */
[----:B-1----:R-:W-:Y:S05]  /*bda0*/  @!P0 BRA `(.L_x_282) ;  /* 0xfffffffc00f08947 */ /* 0x002fea000383ffff */
[----:B------:R-:W-:Y:S05]  /*bdb0*/  BRA `(.L_x_303) ;  /* 0xfffffff400d47947 */ /* 0x000fea000383ffff */
.L_x_283:
[----:B0-----:R0:W1:Y:S02]  /*bdc0*/  SYNCS.PHASECHK.TRANS64.TRYWAIT P0, [R9+URZ], R4 ;  /* 0x00000004090075a7 */ /* 0x001064000800017f */
[----:B-1----:R-:W-:Y:S05]  /*bdd0*/  @!P0 NANOSLEEP.SYNCS 0x989680 ;  /* 0x009896800000895d */ /* 0x002fea0003900000 */
[----:B------:R-:W1:Y:S02]  /*bde0*/  @!P0 SYNCS.PHASECHK.TRANS64 P0, [R9+URZ], R4 ;  /* 0x00000004090085a7 */ /* 0x000e64000800007f */
[----:B-1----:R-:W-:Y:S05]  /*bdf0*/  @!P0 BRA `(.L_x_283) ;  /* 0xfffffffc00f08947 */ /* 0x002fea000383ffff */
[----:B------:R-:W-:Y:S05]  /*be00*/  BRA `(.L_x_304) ;  /* 0xfffffff400e47947 */ /* 0x000fea000383ffff */
.L_x_284:
[----:B0-----:R0:W1:Y:S02]  /*be10*/  SYNCS.PHASECHK.TRANS64.TRYWAIT P0, [R8+URZ], R5 ;  /* 0x00000005080075a7 */ /* 0x001064000800017f */
[----:B-1----:R-:W-:Y:S05]  /*be20*/  @!P0 NANOSLEEP.SYNCS 0x989680 ;  /* 0x009896800000895d */ /* 0x002fea0003900000 */
[----:B------:R-:W1:Y:S02]  /*be30*/  @!P0 SYNCS.PHASECHK.TRANS64 P0, [R8+URZ], R5 ;  /* 0x00000005080085a7 */ /* 0x000e64000800007f */
[----:B-1----:R-:W-:Y:S05]  /*be40*/  @!P0 BRA `(.L_x_284) ;  /* 0xfffffffc00f08947 */ /* 0x002fea000383ffff */
[----:B------:R-:W-:Y:S05]  /*be50*/  BRA `(.L_x_305) ;  /* 0xfffffff400f47947 */ /* 0x000fea000383ffff */
.L_x_285:
[----:B0-----:R0:W1:Y:S02]  /*be60*/  SYNCS.PHASECHK.TRANS64.TRYWAIT P0, [R9+URZ], R4 ;  /* 0x00000004090075a7 */ /* 0x001064000800017f */
[----:B-1----:R-:W-:Y:S05]  /*be70*/  @!P0 NANOSLEEP.SYNCS 0x989680 ;  /* 0x009896800000895d */ /* 0x002fea0003900000 */
[----:B------:R-:W1:Y:S02]  /*be80*/  @!P0 SYNCS.PHASECHK.TRANS64 P0, [R9+URZ], R4 ;  /* 0x00000004090085a7 */ /* 0x000e64000800007f */
[----:B-1----:R-:W-:Y:S05]  /*be90*/  @!P0 BRA `(.L_x_285) ;  /* 0xfffffffc00f08947 */ /* 0x002fea000383ffff */
[----:B------:R-:W-:Y:S05]  /*bea0*/  BRA `(.L_x_306) ;  /* 0xfffffff800047947 */ /* 0x000fea000383ffff */
.L_x_286:
[----:B0-----:R0:W1:Y:S02]  /*beb0*/  SYNCS.PHASECHK.TRANS64.TRYWAIT P0, [R8+URZ], R5 ;  /* 0x00000005080075a7 */ /* 0x001064000800017f */
[----:B-1----:R-:W-:Y:S05]  /*bec0*/  @!P0 NANOSLEEP.SYNCS 0x989680 ;  /* 0x009896800000895d */ /* 0x002fea0003900000 */
[----:B------:R-:W1:Y:S02]  /*bed0*/  @!P0 SYNCS.PHASECHK.TRANS64 P0, [R8+URZ], R5 ;  /* 0x00000005080085a7 */ /* 0x000e64000800007f */
[----:B-1----:R-:W-:Y:S05]  /*bee0*/  @!P0 BRA `(.L_x_286) ;  /* 0xfffffffc00f08947 */ /* 0x002fea000383ffff */
[----:B------:R-:W-:Y:S05]  /*bef0*/  BRA `(.L_x_307) ;  /* 0xfffffff800147947 */ /* 0x000fea000383ffff */
.L_x_287:
[----:B0-----:R0:W1:Y:S02]  /*bf00*/  SYNCS.PHASECHK.TRANS64.TRYWAIT P0, [R9+URZ], R4 ;  /* 0x00000004090075a7 */ /* 0x001064000800017f */
[----:B-1----:R-:W-:Y:S05]  /*bf10*/  @!P0 NANOSLEEP.SYNCS 0x989680 ;  /* 0x009896800000895d */ /* 0x002fea0003900000 */
[----:B------:R-:W1:Y:S02]  /*bf20*/  @!P0 SYNCS.PHASECHK.TRANS64 P0, [R9+URZ], R4 ;  /* 0x00000004090085a7 */ /* 0x000e64000800007f */
[----:B-1----:R-:W-:Y:S05]  /*bf30*/  @!P0 BRA `(.L_x_287) ;  /* 0xfffffffc00f08947 */ /* 0x002fea000383ffff */
[----:B------:R-:W-:Y:S05]  /*bf40*/  BRA `(.L_x_308) ;  /* 0xfffffff800247947 */ /* 0x000fea000383ffff */
.L_x_288:
[----:B0-----:R0:W1:Y:S02]  /*bf50*/  SYNCS.PHASECHK.TRANS64.TRYWAIT P0, [R8+URZ], R5 ;  /* 0x00000005080075a7 */ /* 0x001064000800017f */
[----:B-1----:R-:W-:Y:S05]  /*bf60*/  @!P0 NANOSLEEP.SYNCS 0x989680 ;  /* 0x009896800000895d */ /* 0x002fea0003900000 */
[----:B------:R-:W1:Y:S02]  /*bf70*/  @!P0 SYNCS.PHASECHK.TRANS64 P0, [R8+URZ], R5 ;  /* 0x00000005080085a7 */ /* 0x000e64000800007f */
[----:B-1----:R-:W-:Y:S05]  /*bf80*/  @!P0 BRA `(.L_x_288) ;  /* 0xfffffffc00f08947 */ /* 0x002fea000383ffff */
[----:B------:R-:W-:Y:S05]  /*bf90*/  BRA `(.L_x_309) ;  /* 0xfffffff800347947 */ /* 0x000fea000383ffff */
.L_x_289:
[----:B0-----:R0:W1:Y:S02]  /*bfa0*/  SYNCS.PHASECHK.TRANS64.TRYWAIT P0, [R9+URZ], R4 ;  /* 0x00000004090075a7 */ /* 0x001064000800017f */
[----:B-1----:R-:W-:Y:S05]  /*bfb0*/  @!P0 NANOSLEEP.SYNCS 0x989680 ;  /* 0x009896800000895d */ /* 0x002fea0003900000 */
[----:B------:R-:W1:Y:S02]  /*bfc0*/  @!P0 SYNCS.PHASECHK.TRANS64 P0, [R9+URZ], R4 ;  /* 0x00000004090085a7 */ /* 0x000e64000800007f */
[----:B-1----:R-:W-:Y:S05]  /*bfd0*/  @!P0 BRA `(.L_x_289) ;  /* 0xfffffffc00f08947 */ /* 0x002fea000383ffff */
[----:B------:R-:W-:Y:S05]  /*bfe0*/  BRA `(.L_x_310) ;  /* 0xfffffff800447947 */ /* 0x000fea000383ffff */
.L_x_290:
[----:B0-----:R0:W1:Y:S02]  /*bff0*/  SYNCS.PHASECHK.TRANS64.TRYWAIT P0, [R8+URZ], R5 ;  /* 0x00000005080075a7 */ /* 0x001064000800017f */
[----:B-1----:R-:W-:Y:S05]  /*c000*/  @!P0 NANOSLEEP.SYNCS 0x989680 ;  /* 0x009896800000895d */ /* 0x002fea0003900000 */
[----:B------:R-:W1:Y:S02]  /*c010*/  @!P0 SYNCS.PHASECHK.TRANS64 P0, [R8+URZ], R5 ;  /* 0x00000005080085a7 */ /* 0x000e64000800007f */
[----:B-1----:R-:W-:Y:S05]  /*c020*/  @!P0 BRA `(.L_x_290) ;  /* 0xfffffffc00f08947 */ /* 0x002fea000383ffff */
[----:B------:R-:W-:Y:S05]  /*c030*/  BRA `(.L_x_311) ;  /* 0xfffffff800547947 */ /* 0x000fea000383ffff */
.L_x_291:
[----:B-1----:R1:W2:Y:S02]  /*c040*/  SYNCS.PHASECHK.TRANS64.TRYWAIT P0, [R11+URZ], R6 ;  /* 0x000000060b0075a7 */ /* 0x0022a4000800017f */
[----:B--2---:R-:W-:Y:S05]  /*c050*/  @!P0 NANOSLEEP.SYNCS 0x989680 ;  /* 0x009896800000895d */ /* 0x004fea0003900000 */
[----:B------:R-:W2:Y:S02]  /*c060*/  @!P0 SYNCS.PHASECHK.TRANS64 P0, [R11+URZ], R6 ;  /* 0x000000060b0085a7 */ /* 0x000ea4000800007f */
[----:B--2---:R-:W-:Y:S05]  /*c070*/  @!P0 BRA `(.L_x_291) ;  /* 0xfffffffc00f08947 */ /* 0x004fea000383ffff */
[----:B------:R-:W-:Y:S05]  /*c080*/  BRA `(.L_x_312) ;  /* 0xfffffff8005c7947 */ /* 0x000fea000383ffff */
.L_x_313:
[----:B------:R-:W-:-:S00]  /*c090*/  BRA `(.L_x_313) ;  /* 0xfffffffc00fc7947 */ /* 0x000fc0000383ffff */
[----:B------:R-:W-:-:S00]  /*c0a0*/  NOP ;  /* 0x0000000000007918 */ /* 0x000fc00000000000 */
        /* <DEDUP_REMOVED lines=13> */
.L_x_314:


//--------------------- .nv.global.init           --------------------------
	.section	.nv.global.init,"aw",@progbits
.nv.global.init:
	.type		$str$22,@object
	.size		$str$22,($str$23 - $str$22)
$str$22:
        /*0000*/ 	.byte	0x6b, 0x5f, 0x74, 0x69, 0x6c, 0x65, 0x5f, 0x63, 0x6f, 0x75, 0x6e, 0x74, 0x20, 0x3e, 0x3d, 0x20
        /*0010*/ 	.byte	0x31, 0x00
	.type		$str$23,@object
	.size		$str$23,(__unnamed_1 - $str$23)
$str$23:
        /*0012*/ 	.byte	0x2f, 0x74, 0x6d, 0x70, 0x2f, 0x63, 0x75, 0x74, 0x6c, 0x61, 0x73, 0x73, 0x5f, 0x73, 0x77, 0x65
        /*0022*/ 	.byte	0x65, 0x70, 0x5f, 0x73, 0x72, 0x63, 0x2f, 0x69, 0x6e, 0x63, 0x6c, 0x75, 0x64, 0x65, 0x2f, 0x63
        /*0032*/ 	.byte	0x75, 0x74, 0x6c, 0x61, 0x73, 0x73, 0x2f, 0x67, 0x65, 0x6d, 0x6d, 0x2f, 0x63, 0x6f, 0x6c, 0x6c
        /*0042*/ 	.byte	0x65, 0x63, 0x74, 0x69, 0x76, 0x65, 0x2f, 0x73, 0x6d, 0x39, 0x30, 0x5f, 0x6d, 0x6d, 0x61, 0x5f
        /*0052*/ 	.byte	0x74, 0x6d, 0x61, 0x5f, 0x67, 0x6d, 0x6d, 0x61, 0x5f, 0x73, 0x73, 0x5f, 0x77, 0x61, 0x72, 0x70
        /*0062*/ 	.byte	0x73, 0x70, 0x65, 0x63, 0x69, 0x61, 0x6c, 0x69, 0x7a, 0x65, 0x64, 0x2e, 0x68, 0x70, 0x70, 0x00
	.type		__unnamed_1,@object
	.size		__unnamed_1,(.L_0 - __unnamed_1)
__unnamed_1:
        /*0072*/ 	.byte	0x76, 0x6f, 0x69, 0x64, 0x20, 0x63, 0x75, 0x74, 0x6c, 0x61, 0x73, 0x73, 0x3a, 0x3a, 0x67, 0x65
        /* <DEDUP_REMOVED lines=180> */
        /*0bc2*/ 	.byte	0x3a, 0x3a, 0x69, 0x64, 0x65, 0x6e, 0x74, 0x69, 0x74, 0x79, 0x5d, 0x00
.L_0:


//--------------------- .nv.shared._ZN7cutlass13device_kernelINS_4gemm6kernel13GemmUniversalIN4cute5tupleIJiiiiEEENS1_10collective13CollectiveMmaINS1_34MainloopSm90TmaGmmaWarpSpecializedILi12ENS5_IJNS4_1CILi2EEENSA_ILi1EEESC_EEENS1_32KernelTmaWarpSpecializedPingpongEEENS5_IJNSA_ILi64EEENSA_ILi224EEENSA_ILi32EEEEEENS_10bfloat16_tENS5_IJlSC_lEEESK_SL_NS4_8TiledMMAINS4_8MMA_AtomIJNS4_4SM904GMMA27MMA_64x32x16_F32BF16BF16_SSILNSP_5MajorE0ELSR_0ELNSP_7ScaleInE1ELSS_1EEEEEENS4_6LayoutINS5_IJSC_SC_SC_EEENS5_IJNSA_ILi0EEESX_SX_EEEEENS5_IJNS4_10UnderscoreES10_S10_EEEEENS4_13SM90_TMA_LOADENS4_14ComposedLayoutINS4_7SwizzleILi2ELi4ELi3EEENS4_18smem_ptr_flag_bitsILi16EEENSV_INS5_IJNSA_ILi8EEESI_EEENS5_IJSI_SC_EEEEEEEvNS4_8identityENS4_23SM90_TMA_LOAD_MULTICASTES1D_vS1E_EENS_8epilogue10collective6detail29Sm90TmaWarpSpecializedAdapterINS1I_15DefaultEpilogueISK_SL_SL_NS1H_6thread17LinearCombinationISK_Li1EffLNS1M_9ScaleType4KindE0ELNS_15FloatRoundStyleE2ESK_EENS1_15EpilogueDefaultEEEEEvvEEEEvNT_6ParamsE --------------------------
	.section	.nv.shared._ZN7cutlass13device_kernelINS_4gemm6kernel13GemmUniversalIN4cute5tupleIJiiiiEEENS1_10collective13CollectiveMmaINS1_34MainloopSm90TmaGmmaWarpSpecializedILi12ENS5_IJNS4_1CILi2EEENSA_ILi1EEESC_EEENS1_32KernelTmaWarpSpecializedPingpongEEENS5_IJNSA_ILi64EEENSA_ILi224EEENSA_ILi32EEEEEENS_10bfloat16_tENS5_IJlSC_lEEESK_SL_NS4_8TiledMMAINS4_8MMA_AtomIJNS4_4SM904GMMA27MMA_64x32x16_F32BF16BF16_SSILNSP_5MajorE0ELSR_0ELNSP_7ScaleInE1ELSS_1EEEEEENS4_6LayoutINS5_IJSC_SC_SC_EEENS5_IJNSA_ILi0EEESX_SX_EEEEENS5_IJNS4_10UnderscoreES10_S10_EEEEENS4_13SM90_TMA_LOADENS4_14ComposedLayoutINS4_7SwizzleILi2ELi4ELi3EEENS4_18smem_ptr_flag_bitsILi16EEENSV_INS5_IJNSA_ILi8EEESI_EEENS5_IJSI_SC_EEEEEEEvNS4_8identityENS4_23SM90_TMA_LOAD_MULTICASTES1D_vS1E_EENS_8epilogue10collective6detail29Sm90TmaWarpSpecializedAdapterINS1I_15DefaultEpilogueISK_SL_SL_NS1H_6thread17LinearCombinationISK_Li1EffLNS1M_9ScaleType4KindE0ELNS_15FloatRoundStyleE2ESK_EENS1_15EpilogueDefaultEEEEEvvEEEEvNT_6ParamsE,"aw",@nobits
	.sectionflags	@""
	.align	16
	.zero		1024


//--------------------- .nv.shared.reserved.0     --------------------------
	.section	.nv.shared.reserved.0,"aw",@nobits
	.weak		__nv_reservedSMEM_offset_0_alias
	.size		__nv_reservedSMEM_offset_0_alias, 0, 0
	.other		__nv_reservedSMEM_offset_0_alias,@"STO_CUDA_RESERVED_SHARED STV_DEFAULT"
__nv_reservedSMEM_offset_0_alias:
	.zero		0


//--------------------- .nv.global                --------------------------
	.section	.nv.global,"aw",@nobits
.nv.global:
	.type		_ZN40_INTERNAL_ea1d403e_4_k_cu_384069fc_141954cute1_E,@object
	.size		_ZN40_INTERNAL_ea1d403e_4_k_cu_384069fc_141954cute1_E,(_ZN40_INTERNAL_ea1d403e_4_k_cu_384069fc_141954cuda3std3__45__cpo6cbeginE - _ZN40_INTERNAL_ea1d403e_4_k_cu_384069fc_141954cute1_E)
_ZN40_INTERNAL_ea1d403e_4_k_cu_384069fc_141954cute1_E:
	.zero		1
	.type		_ZN40_INTERNAL_ea1d403e_4_k_cu_384069fc_141954cuda3std3__45__cpo6cbeginE,@object
	.size		_ZN40_INTERNAL_ea1d403e_4_k_cu_384069fc_141954cuda3std3__45__cpo6cbeginE,(_ZN40_INTERNAL_ea1d403e_4_k_cu_384069fc_141954cuda3std3__48in_placeE - _ZN40_INTERNAL_ea1d403e_4_k_cu_384069fc_141954cuda3std3__45__cpo6cbeginE)
_ZN40_INTERNAL_ea1d403e_4_k_cu_384069fc_141954cuda3std3__45__cpo6cbeginE:
	.zero		1
	.type		_ZN40_INTERNAL_ea1d403e_4_k_cu_384069fc_141954cuda3std3__48in_placeE,@object
	.size		_ZN40_INTERNAL_ea1d403e_4_k_cu_384069fc_141954cuda3std3__48in_placeE,(_ZN40_INTERNAL_ea1d403e_4_k_cu_384069fc_141954cuda3std6ranges3__45__cpo9iter_moveE - _ZN40_INTERNAL_ea1d403e_4_k_cu_384069fc_141954cuda3std3__48in_placeE)
_ZN40_INTERNAL_ea1d403e_4_k_cu_384069fc_141954cuda3std3__48in_placeE:
	.zero		1
	.type		_ZN40_INTERNAL_ea1d403e_4_k_cu_384069fc_141954cuda3std6ranges3__45__cpo9iter_moveE,@object
	.size		_ZN40_INTERNAL_ea1d403e_4_k_cu_384069fc_141954cuda3std6ranges3__45__cpo9iter_moveE,(_ZN40_INTERNAL_ea1d403e_4_k_cu_384069fc_141954cuda3std3__45__cpo5beginE - _ZN40_INTERNAL_ea1d403e_4_k_cu_384069fc_141954cuda3std6ranges3__45__cpo9iter_moveE)
_ZN40_INTERNAL_ea1d403e_4_k_cu_384069fc_141954cuda3std6ranges3__45__cpo9iter_moveE:
	.zero		1
	.type		_ZN40_INTERNAL_ea1d403e_4_k_cu_384069fc_141954cuda3std3__45__cpo5beginE,@object
	.size		_ZN40_INTERNAL_ea1d403e_4_k_cu_384069fc_141954cuda3std3__45__cpo5beginE,(_ZN40_INTERNAL_ea1d403e_4_k_cu_384069fc_141954cuda3std3__442_GLOBAL__N__ea1d403e_4_k_cu_384069fc_141956ignoreE - _ZN40_INTERNAL_ea1d403e_4_k_cu_384069fc_141954cuda3std3__45__cpo5beginE)
_ZN40_INTERNAL_ea1d403e_4_k_cu_384069fc_141954cuda3std3__45__cpo5beginE:
	.zero		1
	.type		_ZN40_INTERNAL_ea1d403e_4_k_cu_384069fc_141954cuda3std3__442_GLOBAL__N__ea1d403e_4_k_cu_384069fc_141956ignoreE,@object
	.size		_ZN40_INTERNAL_ea1d403e_4_k_cu_384069fc_141954cuda3std3__442_GLOBAL__N__ea1d403e_4_k_cu_384069fc_141956ignoreE,(_ZN40_INTERNAL_ea1d403e_4_k_cu_384069fc_141954cute7productE - _ZN40_INTERNAL_ea1d403e_4_k_cu_384069fc_141954cuda3std3__442_GLOBAL__N__ea1d403e_4_k_cu_384069fc_141956ignoreE)
_ZN40_INTERNAL_ea1d403e_4_k_cu_384069fc_141954cuda3std3__442_GLOBAL__N__ea1d403e_4_k_cu_384069fc_141956ignoreE:
	.zero		1
	.type		_ZN40_INTERNAL_ea1d403e_4_k_cu_384069fc_141954cute7productE,@object
	.size		_ZN40_INTERNAL_ea1d403e_4_k_cu_384069fc_141954cute7productE,(_ZN40_INTERNAL_ea1d403e_4_k_cu_384069fc_141954cuda3std3__45__cpo3endE - _ZN40_INTERNAL_ea1d403e_4_k_cu_384069fc_141954cute7productE)
_ZN40_INTERNAL_ea1d403e_4_k_cu_384069fc_141954cute7productE:
	.zero		1
	.type		_ZN40_INTERNAL_ea1d403e_4_k_cu_384069fc_141954cuda3std3__45__cpo3endE,@object
	.size		_ZN40_INTERNAL_ea1d403e_4_k_cu_384069fc_141954cuda3std3__45__cpo3endE,(_ZN40_INTERNAL_ea1d403e_4_k_cu_384069fc_141954cuda3std3__419piecewise_constructE - _ZN40_INTERNAL_ea1d403e_4_k_cu_384069fc_141954cuda3std3__45__cpo3endE)
_ZN40_INTERNAL_ea1d403e_4_k_cu_384069fc_141954cuda3std3__45__cpo3endE:
	.zero		1
	.type		_ZN40_INTERNAL_ea1d403e_4_k_cu_384069fc_141954cuda3std3__419piecewise_constructE,@object
	.size		_ZN40_INTERNAL_ea1d403e_4_k_cu_384069fc_141954cuda3std3__419piecewise_constructE,(_ZN40_INTERNAL_ea1d403e_4_k_cu_384069fc_141954cuda3std3__45__cpo4cendE - _ZN40_INTERNAL_ea1d403e_4_k_cu_384069fc_141954cuda3std3__419piecewise_constructE)
_ZN40_INTERNAL_ea1d403e_4_k_cu_384069fc_141954cuda3std3__419piecewise_constructE:
	.zero		1
	.type		_ZN40_INTERNAL_ea1d403e_4_k_cu_384069fc_141954cuda3std3__45__cpo4cendE,@object
	.size		_ZN40_INTERNAL_ea1d403e_4_k_cu_384069fc_141954cuda3std3__45__cpo4cendE,(_ZN40_INTERNAL_ea1d403e_4_k_cu_384069fc_141954cuda3std6ranges3__45__cpo4swapE - _ZN40_INTERNAL_ea1d403e_4_k_cu_384069fc_141954cuda3std3__45__cpo4cendE)
_ZN40_INTERNAL_ea1d403e_4_k_cu_384069fc_141954cuda3std3__45__cpo4cendE:
	.zero		1
	.type		_ZN40_INTERNAL_ea1d403e_4_k_cu_384069fc_141954cuda3std6ranges3__45__cpo4swapE,@object
	.size		_ZN40_INTERNAL_ea1d403e_4_k_cu_384069fc_141954cuda3std6ranges3__45__cpo4swapE,(.L_8 - _ZN40_INTERNAL_ea1d403e_4_k_cu_384069fc_141954cuda3std6ranges3__45__cpo4swapE)
_ZN40_INTERNAL_ea1d403e_4_k_cu_384069fc_141954cuda3std6ranges3__45__cpo4swapE:
	.zero		1
.L_8:


//--------------------- .nv.constant0._ZN7cutlass13device_kernelINS_4gemm6kernel13GemmUniversalIN4cute5tupleIJiiiiEEENS1_10collective13CollectiveMmaINS1_34MainloopSm90TmaGmmaWarpSpecializedILi12ENS5_IJNS4_1CILi2EEENSA_ILi1EEESC_EEENS1_32KernelTmaWarpSpecializedPingpongEEENS5_IJNSA_ILi64EEENSA_ILi224EEENSA_ILi32EEEEEENS_10bfloat16_tENS5_IJlSC_lEEESK_SL_NS4_8TiledMMAINS4_8MMA_AtomIJNS4_4SM904GMMA27MMA_64x32x16_F32BF16BF16_SSILNSP_5MajorE0ELSR_0ELNSP_7ScaleInE1ELSS_1EEEEEENS4_6LayoutINS5_IJSC_SC_SC_EEENS5_IJNSA_ILi0EEESX_SX_EEEEENS5_IJNS4_10UnderscoreES10_S10_EEEEENS4_13SM90_TMA_LOADENS4_14ComposedLayoutINS4_7SwizzleILi2ELi4ELi3EEENS4_18smem_ptr_flag_bitsILi16EEENSV_INS5_IJNSA_ILi8EEESI_EEENS5_IJSI_SC_EEEEEEEvNS4_8identityENS4_23SM90_TMA_LOAD_MULTICASTES1D_vS1E_EENS_8epilogue10collective6detail29Sm90TmaWarpSpecializedAdapterINS1I_15DefaultEpilogueISK_SL_SL_NS1H_6thread17LinearCombinationISK_Li1EffLNS1M_9ScaleType4KindE0ELNS_15FloatRoundStyleE2ESK_EENS1_15EpilogueDefaultEEEEEvvEEEEvNT_6ParamsE --------------------------
	.section	.nv.constant0._ZN7cutlass13device_kernelINS_4gemm6kernel13GemmUniversalIN4cute5tupleIJiiiiEEENS1_10collective13CollectiveMmaINS1_34MainloopSm90TmaGmmaWarpSpecializedILi12ENS5_IJNS4_1CILi2EEENSA_ILi1EEESC_EEENS1_32KernelTmaWarpSpecializedPingpongEEENS5_IJNSA_ILi64EEENSA_ILi224EEENSA_ILi32EEEEEENS_10bfloat16_tENS5_IJlSC_lEEESK_SL_NS4_8TiledMMAINS4_8MMA_AtomIJNS4_4SM904GMMA27MMA_64x32x16_F32BF16BF16_SSILNSP_5MajorE0ELSR_0ELNSP_7ScaleInE1ELSS_1EEEEEENS4_6LayoutINS5_IJSC_SC_SC_EEENS5_IJNSA_ILi0EEESX_SX_EEEEENS5_IJNS4_10UnderscoreES10_S10_EEEEENS4_13SM90_TMA_LOADENS4_14ComposedLayoutINS4_7SwizzleILi2ELi4ELi3EEENS4_18smem_ptr_flag_bitsILi16EEENSV_INS5_IJNSA_ILi8EEESI_EEENS5_IJSI_SC_EEEEEEEvNS4_8identityENS4_23SM90_TMA_LOAD_MULTICASTES1D_vS1E_EENS_8epilogue10collective6detail29Sm90TmaWarpSpecializedAdapterINS1I_15DefaultEpilogueISK_SL_SL_NS1H_6thread17LinearCombinationISK_Li1EffLNS1M_9ScaleType4KindE0ELNS_15FloatRoundStyleE2ESK_EENS1_15EpilogueDefaultEEEEEvvEEEEvNT_6ParamsE,"a",@progbits
	.sectionflags	@""
	.align	4
.nv.constant0._ZN7cutlass13device_kernelINS_4gemm6kernel13GemmUniversalIN4cute5tupleIJiiiiEEENS1_10collective13CollectiveMmaINS1_34MainloopSm90TmaGmmaWarpSpecializedILi12ENS5_IJNS4_1CILi2EEENSA_ILi1EEESC_EEENS1_32KernelTmaWarpSpecializedPingpongEEENS5_IJNSA_ILi64EEENSA_ILi224EEENSA_ILi32EEEEEENS_10bfloat16_tENS5_IJlSC_lEEESK_SL_NS4_8TiledMMAINS4_8MMA_AtomIJNS4_4SM904GMMA27MMA_64x32x16_F32BF16BF16_SSILNSP_5MajorE0ELSR_0ELNSP_7ScaleInE1ELSS_1EEEEEENS4_6LayoutINS5_IJSC_SC_SC_EEENS5_IJNSA_ILi0EEESX_SX_EEEEENS5_IJNS4_10UnderscoreES10_S10_EEEEENS4_13SM90_TMA_LOADENS4_14ComposedLayoutINS4_7SwizzleILi2ELi4ELi3EEENS4_18smem_ptr_flag_bitsILi16EEENSV_INS5_IJNSA_ILi8EEESI_EEENS5_IJSI_SC_EEEEEEEvNS4_8identityENS4_23SM90_TMA_LOAD_MULTICASTES1D_vS1E_EENS_8epilogue10collective6detail29Sm90TmaWarpSpecializedAdapterINS1I_15DefaultEpilogueISK_SL_SL_NS1H_6thread17LinearCombinationISK_Li1EffLNS1M_9ScaleType4KindE0ELNS_15FloatRoundStyleE2ESK_EENS1_15EpilogueDefaultEEEEEvvEEEEvNT_6ParamsE:
	.zero		1664


//--------------------- SYMBOLS --------------------------

	.type		.nv.reservedSmem.offset0,@object
	.size		.nv.reservedSmem.offset0,0x4
	.type		__assertfail,@function
